//
// Generated by NVIDIA NVVM Compiler
//
// Compiler Build ID: CL-36424714
// Cuda compilation tools, release 13.0, V13.0.88
// Based on NVVM 20.0.0
//

.version 9.0
.target sm_100
.address_size 64

	// .globl	_Z14erosion_kernelPhS_Piii

.visible .entry _Z14erosion_kernelPhS_Piii(
	.param .u64 .ptr .align 1 _Z14erosion_kernelPhS_Piii_param_0,
	.param .u64 .ptr .align 1 _Z14erosion_kernelPhS_Piii_param_1,
	.param .u64 .ptr .align 1 _Z14erosion_kernelPhS_Piii_param_2,
	.param .u32 _Z14erosion_kernelPhS_Piii_param_3,
	.param .u32 _Z14erosion_kernelPhS_Piii_param_4
)
{
	.reg .pred 	%p<91>;
	.reg .b16 	%rs<72>;
	.reg .b32 	%r<113>;
	.reg .b64 	%rd<44>;

	ld.param.u64 	%rd19, [_Z14erosion_kernelPhS_Piii_param_0];
	ld.param.u64 	%rd18, [_Z14erosion_kernelPhS_Piii_param_1];
	ld.param.u64 	%rd20, [_Z14erosion_kernelPhS_Piii_param_2];
	ld.param.u32 	%r43, [_Z14erosion_kernelPhS_Piii_param_3];
	ld.param.u32 	%r44, [_Z14erosion_kernelPhS_Piii_param_4];
	cvta.to.global.u64 	%rd1, %rd19;
	cvta.to.global.u64 	%rd2, %rd20;
	mov.u32 	%r45, %tid.x;
	mul.lo.s32 	%r46, %r43, %r45;
	shr.s32 	%r47, %r46, 31;
	shr.u32 	%r48, %r47, 22;
	add.s32 	%r49, %r46, %r48;
	shr.s32 	%r99, %r49, 10;
	add.s32 	%r50, %r46, %r43;
	shr.s32 	%r51, %r50, 31;
	shr.u32 	%r52, %r51, 22;
	add.s32 	%r53, %r50, %r52;
	shr.s32 	%r54, %r53, 10;
	min.s32 	%r2, %r54, %r43;
	setp.le.s32 	%p2, %r2, %r99;
	@%p2 bra 	$L__BB0_96;
	setp.lt.s32 	%p3, %r44, 1;
	add.s32 	%r3, %r44, -2;
	@%p3 bra 	$L__BB0_93;
	setp.eq.s32 	%p6, %r44, 1;
	selp.b32 	%r4, 1, 2, %p6;
	and.b32  	%r5, %r44, 15;
	and.b32  	%r6, %r44, 7;
	and.b32  	%r7, %r44, 2147483632;
	and.b32  	%r8, %r44, 3;
	cvta.to.global.u64 	%rd3, %rd18;
	add.s32 	%r9, %r43, -2;
$L__BB0_3:
	mul.lo.s32 	%r11, %r99, %r44;
	cvt.s64.s32 	%rd21, %r11;
	add.s64 	%rd4, %rd3, %rd21;
	setp.lt.s32 	%p7, %r99, 2;
	setp.ge.s32 	%p8, %r99, %r9;
	or.pred  	%p9, %p7, %p8;
	@%p9 bra 	$L__BB0_67;
	neg.s32 	%r100, %r4;
	mov.u64 	%rd43, %rd4;
$L__BB0_5:
	mov.b16 	%rs3, 255;
	st.global.u8 	[%rd43], %rs3;
	add.s32 	%r100, %r100, 1;
	setp.eq.s32 	%p10, %r100, 0;
	add.s64 	%rd43, %rd43, 1;
	@%p10 bra 	$L__BB0_6;
	bra.uni 	$L__BB0_5;
$L__BB0_6:
	setp.ge.s32 	%p11, %r4, %r3;
	mov.u32 	%r102, %r4;
	@%p11 bra 	$L__BB0_65;
	add.s32 	%r57, %r99, -2;
	mul.lo.s32 	%r58, %r57, %r44;
	cvt.s64.s32 	%rd22, %r58;
	add.s64 	%rd15, %rd1, %rd22;
	shl.b32 	%r59, %r44, 1;
	add.s32 	%r60, %r58, %r44;
	add.s32 	%r61, %r60, %r59;
	add.s32 	%r62, %r61, %r44;
	cvt.s64.s32 	%rd16, %r62;
	cvt.u64.u32 	%rd17, %r61;
	mov.u32 	%r102, %r4;
$L__BB0_8:
	ld.global.u32 	%r63, [%rd2];
	setp.eq.s32 	%p12, %r63, 0;
	cvt.u64.u32 	%rd7, %r102;
	add.s64 	%rd8, %rd15, %rd7;
	@%p12 bra 	$L__BB0_10;
	ld.global.u8 	%rs5, [%rd8+-2];
	setp.eq.s16 	%p14, %rs5, 0;
	mov.b16 	%rs71, 0;
	mov.pred 	%p90, -1;
	@%p14 bra 	$L__BB0_19;
$L__BB0_10:
	ld.global.u32 	%r64, [%rd2+4];
	setp.eq.s32 	%p15, %r64, 0;
	@%p15 bra 	$L__BB0_12;
	ld.global.u8 	%rs7, [%rd8+-1];
	setp.eq.s16 	%p17, %rs7, 0;
	mov.b16 	%rs71, 0;
	mov.pred 	%p90, -1;
	@%p17 bra 	$L__BB0_19;
$L__BB0_12:
	ld.global.u32 	%r65, [%rd2+8];
	setp.eq.s32 	%p18, %r65, 0;
	@%p18 bra 	$L__BB0_14;
	ld.global.u8 	%rs9, [%rd8];
	setp.eq.s16 	%p20, %rs9, 0;
	mov.b16 	%rs71, 0;
	mov.pred 	%p90, -1;
	@%p20 bra 	$L__BB0_19;
$L__BB0_14:
	ld.global.u32 	%r66, [%rd2+12];
	setp.eq.s32 	%p21, %r66, 0;
	@%p21 bra 	$L__BB0_16;
	ld.global.u8 	%rs11, [%rd8+1];
	setp.eq.s16 	%p23, %rs11, 0;
	mov.b16 	%rs71, 0;
	mov.pred 	%p90, -1;
	@%p23 bra 	$L__BB0_19;
$L__BB0_16:
	ld.global.u32 	%r67, [%rd2+16];
	setp.eq.s32 	%p24, %r67, 0;
	@%p24 bra 	$L__BB0_18;
	ld.global.u8 	%rs13, [%rd8+2];
	setp.eq.s16 	%p26, %rs13, 0;
	mov.b16 	%rs71, 0;
	mov.pred 	%p90, -1;
	@%p26 bra 	$L__BB0_19;
$L__BB0_18:
	mov.b16 	%rs71, 1;
	mov.pred 	%p90, 0;
$L__BB0_19:
	@%p90 bra 	$L__BB0_61;
	cvt.u32.u64 	%r68, %rd7;
	ld.global.u32 	%r69, [%rd2+20];
	setp.eq.s32 	%p28, %r69, 0;
	add.s32 	%r70, %r44, %r68;
	cvt.u64.u32 	%rd23, %r70;
	add.s64 	%rd9, %rd15, %rd23;
	@%p28 bra 	$L__BB0_22;
	ld.global.u8 	%rs16, [%rd9+-2];
	setp.eq.s16 	%p29, %rs16, 0;
	mov.b16 	%rs71, 0;
	@%p29 bra 	$L__BB0_61;
$L__BB0_22:
	ld.global.u32 	%r71, [%rd2+24];
	setp.eq.s32 	%p30, %r71, 0;
	@%p30 bra 	$L__BB0_24;
	ld.global.u8 	%rs18, [%rd9+-1];
	setp.eq.s16 	%p31, %rs18, 0;
	mov.b16 	%rs71, 0;
	@%p31 bra 	$L__BB0_61;
$L__BB0_24:
	ld.global.u32 	%r72, [%rd2+28];
	setp.eq.s32 	%p32, %r72, 0;
	@%p32 bra 	$L__BB0_26;
	ld.global.u8 	%rs20, [%rd9];
	setp.eq.s16 	%p33, %rs20, 0;
	mov.b16 	%rs71, 0;
	@%p33 bra 	$L__BB0_61;
$L__BB0_26:
	ld.global.u32 	%r73, [%rd2+32];
	setp.eq.s32 	%p34, %r73, 0;
	@%p34 bra 	$L__BB0_28;
	ld.global.u8 	%rs22, [%rd9+1];
	setp.eq.s16 	%p35, %rs22, 0;
	mov.b16 	%rs71, 0;
	@%p35 bra 	$L__BB0_61;
$L__BB0_28:
	ld.global.u32 	%r74, [%rd2+36];
	setp.eq.s32 	%p36, %r74, 0;
	@%p36 bra 	$L__BB0_30;
	ld.global.u8 	%rs24, [%rd9+2];
	setp.eq.s16 	%p37, %rs24, 0;
	mov.b16 	%rs71, 0;
	@%p37 bra 	$L__BB0_61;
$L__BB0_30:
	ld.global.u32 	%r76, [%rd2+40];
	setp.eq.s32 	%p38, %r76, 0;
	add.s32 	%r77, %r11, %r68;
	cvt.u64.u32 	%rd24, %r77;
	add.s64 	%rd10, %rd1, %rd24;
	@%p38 bra 	$L__BB0_32;
	ld.global.u8 	%rs26, [%rd10+-2];
	setp.eq.s16 	%p39, %rs26, 0;
	mov.b16 	%rs71, 0;
	@%p39 bra 	$L__BB0_61;
$L__BB0_32:
	ld.global.u32 	%r78, [%rd2+44];
	setp.eq.s32 	%p40, %r78, 0;
	@%p40 bra 	$L__BB0_34;
	ld.global.u8 	%rs28, [%rd10+-1];
	setp.eq.s16 	%p41, %rs28, 0;
	mov.b16 	%rs71, 0;
	@%p41 bra 	$L__BB0_61;
$L__BB0_34:
	ld.global.u32 	%r79, [%rd2+48];
	setp.eq.s32 	%p42, %r79, 0;
	@%p42 bra 	$L__BB0_36;
	ld.global.u8 	%rs30, [%rd10];
	setp.eq.s16 	%p43, %rs30, 0;
	mov.b16 	%rs71, 0;
	@%p43 bra 	$L__BB0_61;
$L__BB0_36:
	ld.global.u32 	%r80, [%rd2+52];
	setp.eq.s32 	%p44, %r80, 0;
	@%p44 bra 	$L__BB0_38;
	ld.global.u8 	%rs32, [%rd10+1];
	setp.eq.s16 	%p45, %rs32, 0;
	mov.b16 	%rs71, 0;
	@%p45 bra 	$L__BB0_61;
$L__BB0_38:
	ld.global.u32 	%r81, [%rd2+56];
	setp.eq.s32 	%p46, %r81, 0;
	@%p46 bra 	$L__BB0_40;
	ld.global.u8 	%rs34, [%rd10+2];
	setp.eq.s16 	%p47, %rs34, 0;
	mov.b16 	%rs71, 0;
	@%p47 bra 	$L__BB0_61;
$L__BB0_40:
	ld.global.u32 	%r82, [%rd2+60];
	setp.eq.s32 	%p48, %r82, 0;
	add.s64 	%rd25, %rd17, %rd7;
	add.s64 	%rd11, %rd1, %rd25;
	@%p48 bra 	$L__BB0_42;
	ld.global.u8 	%rs36, [%rd11+-2];
	setp.eq.s16 	%p49, %rs36, 0;
	mov.b16 	%rs71, 0;
	@%p49 bra 	$L__BB0_61;
$L__BB0_42:
	ld.global.u32 	%r83, [%rd2+64];
	setp.eq.s32 	%p50, %r83, 0;
	@%p50 bra 	$L__BB0_44;
	ld.global.u8 	%rs38, [%rd11+-1];
	setp.eq.s16 	%p51, %rs38, 0;
	mov.b16 	%rs71, 0;
	@%p51 bra 	$L__BB0_61;
$L__BB0_44:
	ld.global.u32 	%r84, [%rd2+68];
	setp.eq.s32 	%p52, %r84, 0;
	@%p52 bra 	$L__BB0_46;
	ld.global.u8 	%rs40, [%rd11];
	setp.eq.s16 	%p53, %rs40, 0;
	mov.b16 	%rs71, 0;
	@%p53 bra 	$L__BB0_61;
$L__BB0_46:
	ld.global.u32 	%r85, [%rd2+72];
	setp.eq.s32 	%p54, %r85, 0;
	@%p54 bra 	$L__BB0_48;
	ld.global.u8 	%rs42, [%rd11+1];
	setp.eq.s16 	%p55, %rs42, 0;
	mov.b16 	%rs71, 0;
	@%p55 bra 	$L__BB0_61;
$L__BB0_48:
	ld.global.u32 	%r86, [%rd2+76];
	setp.eq.s32 	%p56, %r86, 0;
	@%p56 bra 	$L__BB0_50;
	ld.global.u8 	%rs44, [%rd11+2];
	setp.eq.s16 	%p57, %rs44, 0;
	mov.b16 	%rs71, 0;
	@%p57 bra 	$L__BB0_61;
$L__BB0_50:
	ld.global.u32 	%r87, [%rd2+80];
	setp.eq.s32 	%p58, %r87, 0;
	add.s64 	%rd26, %rd16, %rd7;
	add.s64 	%rd12, %rd1, %rd26;
	@%p58 bra 	$L__BB0_52;
	ld.global.u8 	%rs46, [%rd12+-2];
	setp.eq.s16 	%p59, %rs46, 0;
	mov.b16 	%rs71, 0;
	@%p59 bra 	$L__BB0_61;
$L__BB0_52:
	ld.global.u32 	%r88, [%rd2+84];
	setp.eq.s32 	%p60, %r88, 0;
	@%p60 bra 	$L__BB0_54;
	ld.global.u8 	%rs48, [%rd12+-1];
	setp.eq.s16 	%p61, %rs48, 0;
	mov.b16 	%rs71, 0;
	@%p61 bra 	$L__BB0_61;
$L__BB0_54:
	ld.global.u32 	%r89, [%rd2+88];
	setp.eq.s32 	%p62, %r89, 0;
	@%p62 bra 	$L__BB0_56;
	ld.global.u8 	%rs50, [%rd12];
	setp.eq.s16 	%p63, %rs50, 0;
	mov.b16 	%rs71, 0;
	@%p63 bra 	$L__BB0_61;
$L__BB0_56:
	ld.global.u32 	%r90, [%rd2+92];
	setp.eq.s32 	%p64, %r90, 0;
	@%p64 bra 	$L__BB0_58;
	ld.global.u8 	%rs52, [%rd12+1];
	setp.eq.s16 	%p65, %rs52, 0;
	mov.b16 	%rs71, 0;
	@%p65 bra 	$L__BB0_61;
$L__BB0_58:
	ld.global.u32 	%r91, [%rd2+96];
	setp.eq.s32 	%p66, %r91, 0;
	@%p66 bra 	$L__BB0_60;
	ld.global.u8 	%rs54, [%rd12+2];
	setp.eq.s16 	%p67, %rs54, 0;
	mov.b16 	%rs71, 0;
	@%p67 bra 	$L__BB0_61;
$L__BB0_60:
	mov.b16 	%rs71, 1;
$L__BB0_61:
	setp.eq.s16 	%p68, %rs71, 0;
	@%p68 bra 	$L__BB0_63;
	add.s64 	%rd27, %rd4, %rd7;
	mov.b16 	%rs56, 255;
	st.global.u8 	[%rd27], %rs56;
	bra.uni 	$L__BB0_64;
$L__BB0_63:
	add.s64 	%rd28, %rd4, %rd7;
	mov.b16 	%rs57, 0;
	st.global.u8 	[%rd28], %rs57;
$L__BB0_64:
	cvt.u32.u64 	%r92, %rd7;
	add.s32 	%r102, %r92, 1;
	setp.lt.s32 	%p69, %r102, %r3;
	@%p69 bra 	$L__BB0_8;
$L__BB0_65:
	setp.lt.s32 	%p70, %r102, %r44;
	@%p70 bra 	$L__BB0_80;
$L__BB0_66:
	add.s32 	%r99, %r99, 1;
	setp.eq.s32 	%p89, %r99, %r2;
	@%p89 bra 	$L__BB0_96;
	bra.uni 	$L__BB0_3;
$L__BB0_67:
	setp.lt.u32 	%p80, %r44, 16;
	mov.b32 	%r107, 0;
	@%p80 bra 	$L__BB0_70;
	mov.b32 	%r105, 0;
$L__BB0_69:
	.pragma "nounroll";
	cvt.u64.u32 	%rd36, %r105;
	add.s64 	%rd37, %rd4, %rd36;
	mov.b16 	%rs64, 255;
	st.global.u8 	[%rd37], %rs64;
	st.global.u8 	[%rd37+1], %rs64;
	st.global.u8 	[%rd37+2], %rs64;
	st.global.u8 	[%rd37+3], %rs64;
	st.global.u8 	[%rd37+4], %rs64;
	st.global.u8 	[%rd37+5], %rs64;
	st.global.u8 	[%rd37+6], %rs64;
	st.global.u8 	[%rd37+7], %rs64;
	st.global.u8 	[%rd37+8], %rs64;
	st.global.u8 	[%rd37+9], %rs64;
	st.global.u8 	[%rd37+10], %rs64;
	st.global.u8 	[%rd37+11], %rs64;
	st.global.u8 	[%rd37+12], %rs64;
	st.global.u8 	[%rd37+13], %rs64;
	st.global.u8 	[%rd37+14], %rs64;
	st.global.u8 	[%rd37+15], %rs64;
	add.s32 	%r105, %r105, 16;
	setp.eq.s32 	%p81, %r105, %r7;
	mov.u32 	%r107, %r7;
	@%p81 bra 	$L__BB0_70;
	bra.uni 	$L__BB0_69;
$L__BB0_70:
	setp.eq.s32 	%p82, %r5, 0;
	@%p82 bra 	$L__BB0_66;
	add.s32 	%r97, %r5, -1;
	setp.lt.u32 	%p83, %r97, 7;
	@%p83 bra 	$L__BB0_73;
	cvt.u64.u32 	%rd38, %r107;
	add.s64 	%rd39, %rd4, %rd38;
	mov.b16 	%rs65, 255;
	st.global.u8 	[%rd39], %rs65;
	st.global.u8 	[%rd39+1], %rs65;
	st.global.u8 	[%rd39+2], %rs65;
	st.global.u8 	[%rd39+3], %rs65;
	st.global.u8 	[%rd39+4], %rs65;
	st.global.u8 	[%rd39+5], %rs65;
	st.global.u8 	[%rd39+6], %rs65;
	st.global.u8 	[%rd39+7], %rs65;
	add.s32 	%r107, %r107, 8;
$L__BB0_73:
	setp.eq.s32 	%p84, %r6, 0;
	@%p84 bra 	$L__BB0_66;
	add.s32 	%r98, %r6, -1;
	setp.lt.u32 	%p85, %r98, 3;
	@%p85 bra 	$L__BB0_76;
	cvt.u64.u32 	%rd40, %r107;
	add.s64 	%rd41, %rd4, %rd40;
	mov.b16 	%rs66, 255;
	st.global.u8 	[%rd41], %rs66;
	st.global.u8 	[%rd41+1], %rs66;
	st.global.u8 	[%rd41+2], %rs66;
	st.global.u8 	[%rd41+3], %rs66;
	add.s32 	%r107, %r107, 4;
$L__BB0_76:
	setp.eq.s32 	%p86, %r8, 0;
	@%p86 bra 	$L__BB0_66;
	setp.eq.s32 	%p87, %r8, 1;
	cvt.u64.u32 	%rd42, %r107;
	add.s64 	%rd13, %rd4, %rd42;
	mov.b16 	%rs67, 255;
	st.global.u8 	[%rd13], %rs67;
	@%p87 bra 	$L__BB0_66;
	setp.eq.s32 	%p88, %r8, 2;
	mov.b16 	%rs68, 255;
	st.global.u8 	[%rd13+1], %rs68;
	@%p88 bra 	$L__BB0_66;
	mov.b16 	%rs69, 255;
	st.global.u8 	[%rd13+2], %rs69;
	bra.uni 	$L__BB0_66;
$L__BB0_80:
	sub.s32 	%r29, %r44, %r102;
	and.b32  	%r30, %r29, 15;
	sub.s32 	%r93, %r102, %r44;
	setp.gt.u32 	%p71, %r93, -16;
	@%p71 bra 	$L__BB0_83;
	and.b32  	%r31, %r29, -16;
	mov.b32 	%r104, 0;
$L__BB0_82:
	.pragma "nounroll";
	cvt.u64.u32 	%rd29, %r102;
	add.s64 	%rd30, %rd4, %rd29;
	mov.b16 	%rs58, 255;
	st.global.u8 	[%rd30], %rs58;
	st.global.u8 	[%rd30+1], %rs58;
	st.global.u8 	[%rd30+2], %rs58;
	st.global.u8 	[%rd30+3], %rs58;
	st.global.u8 	[%rd30+4], %rs58;
	st.global.u8 	[%rd30+5], %rs58;
	st.global.u8 	[%rd30+6], %rs58;
	st.global.u8 	[%rd30+7], %rs58;
	st.global.u8 	[%rd30+8], %rs58;
	st.global.u8 	[%rd30+9], %rs58;
	st.global.u8 	[%rd30+10], %rs58;
	st.global.u8 	[%rd30+11], %rs58;
	st.global.u8 	[%rd30+12], %rs58;
	st.global.u8 	[%rd30+13], %rs58;
	st.global.u8 	[%rd30+14], %rs58;
	st.global.u8 	[%rd30+15], %rs58;
	add.s32 	%r102, %r102, 16;
	add.s32 	%r104, %r104, 16;
	setp.eq.s32 	%p72, %r104, %r31;
	@%p72 bra 	$L__BB0_83;
	bra.uni 	$L__BB0_82;
$L__BB0_83:
	setp.eq.s32 	%p73, %r30, 0;
	@%p73 bra 	$L__BB0_66;
	and.b32  	%r33, %r29, 7;
	setp.lt.u32 	%p74, %r30, 8;
	@%p74 bra 	$L__BB0_86;
	cvt.u64.u32 	%rd31, %r102;
	add.s64 	%rd32, %rd4, %rd31;
	mov.b16 	%rs59, 255;
	st.global.u8 	[%rd32], %rs59;
	st.global.u8 	[%rd32+1], %rs59;
	st.global.u8 	[%rd32+2], %rs59;
	st.global.u8 	[%rd32+3], %rs59;
	st.global.u8 	[%rd32+4], %rs59;
	st.global.u8 	[%rd32+5], %rs59;
	st.global.u8 	[%rd32+6], %rs59;
	st.global.u8 	[%rd32+7], %rs59;
	add.s32 	%r102, %r102, 8;
$L__BB0_86:
	setp.eq.s32 	%p75, %r33, 0;
	@%p75 bra 	$L__BB0_66;
	and.b32  	%r36, %r29, 3;
	setp.lt.u32 	%p76, %r33, 4;
	@%p76 bra 	$L__BB0_89;
	cvt.u64.u32 	%rd33, %r102;
	add.s64 	%rd34, %rd4, %rd33;
	mov.b16 	%rs60, 255;
	st.global.u8 	[%rd34], %rs60;
	st.global.u8 	[%rd34+1], %rs60;
	st.global.u8 	[%rd34+2], %rs60;
	st.global.u8 	[%rd34+3], %rs60;
	add.s32 	%r102, %r102, 4;
$L__BB0_89:
	setp.eq.s32 	%p77, %r36, 0;
	@%p77 bra 	$L__BB0_66;
	cvt.u64.u32 	%rd35, %r102;
	add.s64 	%rd14, %rd4, %rd35;
	mov.b16 	%rs61, 255;
	st.global.u8 	[%rd14], %rs61;
	setp.eq.s32 	%p78, %r36, 1;
	@%p78 bra 	$L__BB0_66;
	mov.b16 	%rs62, 255;
	st.global.u8 	[%rd14+1], %rs62;
	setp.eq.s32 	%p79, %r36, 2;
	@%p79 bra 	$L__BB0_66;
	mov.b16 	%rs63, 255;
	st.global.u8 	[%rd14+2], %rs63;
	bra.uni 	$L__BB0_66;
$L__BB0_93:
	sub.s32 	%r55, %r2, %r99;
	and.b32  	%r40, %r55, 3;
	setp.eq.s32 	%p4, %r40, 0;
	@%p4 bra 	$L__BB0_96;
	mov.b32 	%r112, 0;
$L__BB0_95:
	.pragma "nounroll";
	add.s32 	%r112, %r112, 1;
	setp.ne.s32 	%p5, %r112, %r40;
	@%p5 bra 	$L__BB0_95;
$L__BB0_96:
	ret;

}


// ===== COMPILED SASS (sm_100) =====

	.target	sm_100

	.elftype	@"ET_EXEC"


//--------------------- .note.nv.tkinfo           --------------------------
	.section	.note.nv.tkinfo,"",@"SHT_NOTE"
	.sectionflags	@"SHF_NOTE_NV_TKINFO"
	.tkinfo
        /*0018*/ 	.word	0x00000002
        /*0030*/ 	.string	""
        /*0030*/ 	.string	"ptxas"
        /*0030*/ 	.string	"Cuda compilation tools, release 13.0, V13.0.88"
        /*0030*/ 	.string	"Build cuda_13.0.r13.0/compiler.36424714_0"
        /*0030*/ 	.string	"-arch sm_100 -m 64 "



//--------------------- .note.nv.cuinfo           --------------------------
	.section	.note.nv.cuinfo,"",@"SHT_NOTE"
	.sectionflags	@"SHF_NOTE_NV_CUINFO"
        /*0018*/ 	.short	0x0002
        /*001a*/ 	.short	0x0064
        /*001c*/ 	.short	0x0082
	.zero		2


//--------------------- .nv.info                  --------------------------
	.section	.nv.info,"",@"SHT_CUDA_INFO"
	.align	4


	//----- nvinfo : EIATTR_REGCOUNT
	.align		4
        /*0000*/ 	.byte	0x04, 0x2f
        /*0002*/ 	.short	(.L_1 - .L_0)
	.align		4
.L_0:
        /*0004*/ 	.word	index@(_Z14erosion_kernelPhS_Piii)
        /*0008*/ 	.word	0x0000001b


	//----- nvinfo : EIATTR_FRAME_SIZE
	.align		4
.L_1:
        /*000c*/ 	.byte	0x04, 0x11
        /*000e*/ 	.short	(.L_3 - .L_2)
	.align		4
.L_2:
        /*0010*/ 	.word	index@(_Z14erosion_kernelPhS_Piii)
        /*0014*/ 	.word	0x00000000


	//----- nvinfo : EIATTR_MIN_STACK_SIZE
	.align		4
.L_3:
        /*0018*/ 	.byte	0x04, 0x12
        /*001a*/ 	.short	(.L_5 - .L_4)
	.align		4
.L_4:
        /*001c*/ 	.word	index@(_Z14erosion_kernelPhS_Piii)
        /*0020*/ 	.word	0x00000000
.L_5:


//--------------------- .nv.compat                --------------------------
	.section	.nv.compat,"",@"SHT_CUDA_COMPAT_INFO"
	.align	4
        /*0000*/ 	.byte	0x02, 0x09, 0x00, 0x00, 0x02, 0x02, 0x01, 0x00, 0x02, 0x05, 0x05, 0x00, 0x03, 0x07, 0x01, 0x01
        /*0010*/ 	.byte	0x02, 0x03, 0x00, 0x00, 0x02, 0x06, 0x01, 0x00, 0x04, 0x0b, 0x08, 0x00, 0x09, 0x00, 0x00, 0x00
        /*0020*/ 	.byte	0x00, 0x00, 0x00, 0x00


//--------------------- .nv.info._Z14erosion_kernelPhS_Piii --------------------------
	.section	.nv.info._Z14erosion_kernelPhS_Piii,"",@"SHT_CUDA_INFO"
	.sectionflags	@""
	.align	4


	//----- nvinfo : EIATTR_CUDA_API_VERSION
	.align		4
        /*0000*/ 	.byte	0x04, 0x37
        /*0002*/ 	.short	(.L_7 - .L_6)
.L_6:
        /*0004*/ 	.word	0x00000082


	//----- nvinfo : EIATTR_KPARAM_INFO
	.align		4
.L_7:
        /*0008*/ 	.byte	0x04, 0x17
        /*000a*/ 	.short	(.L_9 - .L_8)
.L_8:
        /*000c*/ 	.word	0x00000000
        /*0010*/ 	.short	0x0004
        /*0012*/ 	.short	0x001c
        /*0014*/ 	.byte	0x00, 0xf0, 0x11, 0x00


	//----- nvinfo : EIATTR_KPARAM_INFO
	.align		4
.L_9:
        /*0018*/ 	.byte	0x04, 0x17
        /*001a*/ 	.short	(.L_11 - .L_10)
.L_10:
        /*001c*/ 	.word	0x00000000
        /*0020*/ 	.short	0x0003
        /*0022*/ 	.short	0x0018
        /*0024*/ 	.byte	0x00, 0xf0, 0x11, 0x00


	//----- nvinfo : EIATTR_KPARAM_INFO
	.align		4
.L_11:
        /*0028*/ 	.byte	0x04, 0x17
        /*002a*/ 	.short	(.L_13 - .L_12)
.L_12:
        /*002c*/ 	.word	0x00000000
        /*0030*/ 	.short	0x0002
        /*0032*/ 	.short	0x0010
        /*0034*/ 	.byte	0x00, 0xf5, 0x21, 0x00


	//----- nvinfo : EIATTR_KPARAM_INFO
	.align		4
.L_13:
        /*0038*/ 	.byte	0x04, 0x17
        /*003a*/ 	.short	(.L_15 - .L_14)
.L_14:
        /*003c*/ 	.word	0x00000000
        /*0040*/ 	.short	0x0001
        /*0042*/ 	.short	0x0008
        /*0044*/ 	.byte	0x00, 0xf5, 0x21, 0x00


	//----- nvinfo : EIATTR_KPARAM_INFO
	.align		4
.L_15:
        /*0048*/ 	.byte	0x04, 0x17
        /*004a*/ 	.short	(.L_17 - .L_16)
.L_16:
        /*004c*/ 	.word	0x00000000
        /*0050*/ 	.short	0x0000
        /*0052*/ 	.short	0x0000
        /*0054*/ 	.byte	0x00, 0xf5, 0x21, 0x00


	//----- nvinfo : EIATTR_SPARSE_MMA_MASK
	.align		4
.L_17:
        /*0058*/ 	.byte	0x03, 0x50
        /*005a*/ 	.short	0x0000


	//----- nvinfo : EIATTR_MAXREG_COUNT
	.align		4
        /*005c*/ 	.byte	0x03, 0x1b
        /*005e*/ 	.short	0x00ff


	//----- nvinfo : EIATTR_MERCURY_ISA_VERSION
	.align		4
        /*0060*/ 	.byte	0x03, 0x5f
        /*0062*/ 	.short	0x0101


	//----- nvinfo : EIATTR_VRC_CTA_INIT_COUNT
	.align		4
        /*0064*/ 	.byte	0x02, 0x4a
	.zero		1
	.zero		1


	//----- nvinfo : EIATTR_EXIT_INSTR_OFFSETS
	.align		4
        /*0068*/ 	.byte	0x04, 0x1c
        /*006a*/ 	.short	(.L_19 - .L_18)


	//   ....[0]....
.L_18:
        /*006c*/ 	.word	0x000000d0


	//   ....[1]....
        /*0070*/ 	.word	0x00000100


	//   ....[2]....
        /*0074*/ 	.word	0x00001c60


	//----- nvinfo : EIATTR_CRS_STACK_SIZE
	.align		4
.L_19:
        /*0078*/ 	.byte	0x04, 0x1e
        /*007a*/ 	.short	(.L_21 - .L_20)
.L_20:
        /*007c*/ 	.word	0x00000000


	//----- nvinfo : EIATTR_CBANK_PARAM_SIZE
	.align		4
.L_21:
        /*0080*/ 	.byte	0x03, 0x19
        /*0082*/ 	.short	0x0020


	//----- nvinfo : EIATTR_PARAM_CBANK
	.align		4
        /*0084*/ 	.byte	0x04, 0x0a
        /*0086*/ 	.short	(.L_23 - .L_22)
	.align		4
.L_22:
        /*0088*/ 	.word	index@(.nv.constant0._Z14erosion_kernelPhS_Piii)
        /*008c*/ 	.short	0x0380
        /*008e*/ 	.short	0x0020


	//----- nvinfo : EIATTR_SW_WAR
	.align		4
.L_23:
        /*0090*/ 	.byte	0x04, 0x36
        /*0092*/ 	.short	(.L_25 - .L_24)
.L_24:
        /*0094*/ 	.word	0x00000008
.L_25:


//--------------------- .nv.callgraph             --------------------------
	.section	.nv.callgraph,"",@"SHT_CUDA_CALLGRAPH"
	.align	4
	.sectionentsize	8
	.align		4
        /*0000*/ 	.word	0x00000000
	.align		4
        /*0004*/ 	.word	0xffffffff
	.align		4
        /*0008*/ 	.word	0x00000000
	.align		4
        /*000c*/ 	.word	0xfffffffe
	.align		4
        /*0010*/ 	.word	0x00000000
	.align		4
        /*0014*/ 	.word	0xfffffffd
	.align		4
        /*0018*/ 	.word	0x00000000
	.align		4
        /*001c*/ 	.word	0xfffffffc


//--------------------- .text._Z14erosion_kernelPhS_Piii --------------------------
	.section	.text._Z14erosion_kernelPhS_Piii,"ax",@progbits
	.align	128
        .global         _Z14erosion_kernelPhS_Piii
        .type           _Z14erosion_kernelPhS_Piii,@function
        .size           _Z14erosion_kernelPhS_Piii,(.L_x_50 - _Z14erosion_kernelPhS_Piii)
        .other          _Z14erosion_kernelPhS_Piii,@"STO_CUDA_ENTRY STV_DEFAULT"
_Z14erosion_kernelPhS_Piii:
.text._Z14erosion_kernelPhS_Piii:
[----:B------:R-:W-:Y:S01]  /*0000*/  LDC R1, c[0x0][0x37c] ;  /* 0x0000df00ff017b82 */ /* 0x000fe20000000800 */
[----:B------:R-:W0:Y:S01]  /*0010*/  S2R R0, SR_TID.X ;  /* 0x0000000000007919 */ /* 0x000e220000002100 */
[----:B------:R-:W0:Y:S02]  /*0020*/  LDCU UR4, c[0x0][0x398] ;  /* 0x00007300ff0477ac */ /* 0x000e240008000800 */
[----:B0-----:R-:W-:-:S04]  /*0030*/  IMAD R0, R0, UR4, RZ ;  /* 0x0000000400007c24 */ /* 0x001fc8000f8e02ff */
[----:B------:R-:W-:Y:S01]  /*0040*/  VIADD R2, R0, UR4 ;  /* 0x0000000400027c36 */ /* 0x000fe20008000000 */
[----:B------:R-:W-:-:S04]  /*0050*/  SHF.R.S32.HI R3, RZ, 0x1f, R0 ;  /* 0x0000001fff037819 */ /* 0x000fc80000011400 */
[----:B------:R-:W-:Y:S02]  /*0060*/  SHF.R.S32.HI R5, RZ, 0x1f, R2 ;  /* 0x0000001fff057819 */ /* 0x000fe40000011402 */
[----:B------:R-:W-:Y:S02]  /*0070*/  LEA.HI R3, R3, R0, RZ, 0xa ;  /* 0x0000000003037211 */ /* 0x000fe400078f50ff */
[----:B------:R-:W-:Y:S02]  /*0080*/  LEA.HI R5, R5, R2, RZ, 0xa ;  /* 0x0000000205057211 */ /* 0x000fe400078f50ff */
[----:B------:R-:W-:Y:S02]  /*0090*/  SHF.R.S32.HI R23, RZ, 0xa, R3 ;  /* 0x0000000aff177819 */ /* 0x000fe40000011403 */
[----:B------:R-:W-:-:S04]  /*00a0*/  SHF.R.S32.HI R5, RZ, 0xa, R5 ;  /* 0x0000000aff057819 */ /* 0x000fc80000011405 */
[----:B------:R-:W-:-:S04]  /*00b0*/  VIMNMX R24, PT, PT, R5, UR4, PT ;  /* 0x0000000405187c48 */ /* 0x000fc8000bfe0100 */
[----:B------:R-:W-:-:S13]  /*00c0*/  ISETP.GT.AND P0, PT, R24, R23, PT ;  /* 0x000000171800720c */ /* 0x000fda0003f04270 */
[----:B------:R-:W-:Y:S05]  /*00d0*/  @!P0 EXIT ;  /* 0x000000000000894d */ /* 0x000fea0003800000 */
[----:B------:R-:W0:Y:S02]  /*00e0*/  LDC R18, c[0x0][0x39c] ;  /* 0x0000e700ff127b82 */ /* 0x000e240000000800 */
[----:B0-----:R-:W-:-:S13]  /*00f0*/  ISETP.GE.AND P0, PT, R18, 0x1, PT ;  /* 0x000000011200780c */ /* 0x001fda0003f06270 */
[----:B------:R-:W-:Y:S05]  /*0100*/  @!P0 EXIT ;  /* 0x000000000000894d */ /* 0x000fea0003800000 */
[----:B------:R-:W-:Y:S01]  /*0110*/  IMAD.MOV.U32 R11, RZ, RZ, 0x1 ;  /* 0x00000001ff0b7424 */ /* 0x000fe200078e00ff */
[C---:B------:R-:W-:Y:S01]  /*0120*/  ISETP.NE.AND P0, PT, R18.reuse, 0x1, PT ;  /* 0x000000011200780c */ /* 0x040fe20003f05270 */
[----:B------:R-:W0:Y:S01]  /*0130*/  LDCU.64 UR6, c[0x0][0x358] ;  /* 0x00006b00ff0677ac */ /* 0x000e220008000a00 */
[C---:B------:R-:W-:Y:S02]  /*0140*/  LOP3.LUT R22, R18.reuse, 0xf, RZ, 0xc0, !PT ;  /* 0x0000000f12167812 */ /* 0x040fe400078ec0ff */
[C---:B------:R-:W-:Y:S01]  /*0150*/  LOP3.LUT R21, R18.reuse, 0x7, RZ, 0xc0, !PT ;  /* 0x0000000712157812 */ /* 0x040fe200078ec0ff */
[----:B------:R-:W-:Y:S01]  /*0160*/  UIADD3 UR5, UPT, UPT, UR4, -0x2, URZ ;  /* 0xfffffffe04057890 */ /* 0x000fe2000fffe0ff */
[C---:B------:R-:W-:Y:S02]  /*0170*/  LOP3.LUT R20, R18.reuse, 0x7ffffff0, RZ, 0xc0, !PT ;  /* 0x7ffffff012147812 */ /* 0x040fe400078ec0ff */
[C---:B------:R-:W-:Y:S01]  /*0180*/  LOP3.LUT R19, R18.reuse, 0x3, RZ, 0xc0, !PT ;  /* 0x0000000312137812 */ /* 0x040fe200078ec0ff */
[----:B------:R-:W-:Y:S01]  /*0190*/  VIADD R18, R18, 0xfffffffe ;  /* 0xfffffffe12127836 */ /* 0x000fe20000000000 */
[----:B------:R-:W-:-:S07]  /*01a0*/  SEL R11, R11, 0x2, !P0 ;  /* 0x000000020b0b7807 */ /* 0x000fce0004000000 */
.L_x_48:
[----:B-1----:R-:W1:Y:S01]  /*01b0*/  LDC R0, c[0x0][0x39c] ;  /* 0x0000e700ff007b82 */ /* 0x002e620000000800 */
[----:B--2---:R-:W2:Y:S01]  /*01c0*/  LDCU.64 UR8, c[0x0][0x388] ;  /* 0x00007100ff0877ac */ /* 0x004ea20008000a00 */
[C---:B------:R-:W-:Y:S01]  /*01d0*/  ISETP.GE.AND P0, PT, R23.reuse, UR5, PT ;  /* 0x0000000517007c0c */ /* 0x040fe2000bf06270 */
[----:B------:R-:W-:Y:S01]  /*01e0*/  BSSY.RECONVERGENT B0, `(.L_x_0) ;  /* 0x00001a5000007945 */ /* 0x000fe20003800200 */
[----:B---3--:R-:W3:Y:S02]  /*01f0*/  LDCU UR10, c[0x0][0x39c] ;  /* 0x00007380ff0a77ac */ /* 0x008ee40008000800 */
[C---:B------:R-:W-:Y:S01]  /*0200*/  ISETP.LT.OR P0, PT, R23.reuse, 0x2, P0 ;  /* 0x000000021700780c */ /* 0x040fe20000701670 */
[----:B-1----:R-:W-:-:S05]  /*0210*/  IMAD R10, R23, R0, RZ ;  /* 0x00000000170a7224 */ /* 0x002fca00078e02ff */
[----:B--2-4-:R-:W-:-:S04]  /*0220*/  IADD3 R8, P1, PT, R10, UR8, RZ ;  /* 0x000000080a087c10 */ /* 0x014fc8000ff3e0ff */
[----:B------:R-:W-:-:S03]  /*0230*/  LEA.HI.X.SX32 R6, R10, UR9, 0x1, P1 ;  /* 0x000000090a067c11 */ /* 0x000fc600088f0eff */
[----:B---3--:R-:W-:Y:S06]  /*0240*/  @P0 BRA `(.L_x_1) ;  /* 0x0000001400680947 */ /* 0x008fec0003800000 */
[----:B------:R-:W-:Y:S02]  /*0250*/  IMAD.MOV R4, RZ, RZ, -R11 ;  /* 0x000000ffff047224 */ /* 0x000fe400078e0a0b */
[----:B------:R-:W-:Y:S02]  /*0260*/  IMAD.MOV.U32 R5, RZ, RZ, R8 ;  /* 0x000000ffff057224 */ /* 0x000fe400078e0008 */
[----:B------:R-:W-:Y:S01]  /*0270*/  IMAD.MOV.U32 R12, RZ, RZ, R6 ;  /* 0x000000ffff0c7224 */ /* 0x000fe200078e0006 */
[----:B------:R-:W-:-:S13]  /*0280*/  ISETP.GE.AND P0, PT, R4, RZ, PT ;  /* 0x000000ff0400720c */ /* 0x000fda0003f06270 */
[----:B------:R-:W-:Y:S05]  /*0290*/  @P0 BRA `(.L_x_2) ;  /* 0x00000000007c0947 */ /* 0x000fea0003800000 */
[----:B------:R-:W-:Y:S01]  /*02a0*/  IMAD.MOV R2, RZ, RZ, -R4 ;  /* 0x000000ffff027224 */ /* 0x000fe200078e0a04 */
[----:B------:R-:W-:-:S04]  /*02b0*/  PLOP3.LUT P0, PT, PT, PT, PT, 0x80, 0x8 ;  /* 0x000000000008781c */ /* 0x000fc80003f0f070 */
[----:B------:R-:W-:-:S13]  /*02c0*/  ISETP.GT.AND P1, PT, R2, 0x3, PT ;  /* 0x000000030200780c */ /* 0x000fda0003f24270 */
[----:B------:R-:W-:Y:S05]  /*02d0*/  @!P1 BRA `(.L_x_3) ;  /* 0x0000000000349947 */ /* 0x000fea0003800000 */
[----:B------:R-:W-:Y:S01]  /*02e0*/  PLOP3.LUT P0, PT, PT, PT, PT, 0x8, 0x80 ;  /* 0x000000000080781c */ /* 0x000fe20003f0e170 */
[----:B------:R-:W-:-:S12]  /*02f0*/  IMAD.MOV.U32 R7, RZ, RZ, 0xff ;  /* 0x000000ffff077424 */ /* 0x000fd800078e00ff */
.L_x_4:
[----:B-1----:R-:W-:Y:S02]  /*0300*/  IMAD.MOV.U32 R2, RZ, RZ, R5 ;  /* 0x000000ffff027224 */ /* 0x002fe400078e0005 */
[----:B------:R-:W-:Y:S02]  /*0310*/  IMAD.MOV.U32 R3, RZ, RZ, R12 ;  /* 0x000000ffff037224 */ /* 0x000fe400078e000c */
[----:B------:R-:W-:Y:S01]  /*0320*/  VIADD R4, R4, 0x4 ;  /* 0x0000000404047836 */ /* 0x000fe20000000000 */
[----:B------:R-:W-:Y:S02]  /*0330*/  IADD3 R5, P2, PT, R2, 0x4, RZ ;  /* 0x0000000402057810 */ /* 0x000fe40007f5e0ff */
[----:B0-----:R1:W-:Y:S02]  /*0340*/  STG.E.U8 desc[UR6][R2.64], R7 ;  /* 0x0000000702007986 */ /* 0x0013e4000c101106 */
[----:B------:R-:W-:Y:S01]  /*0350*/  ISETP.GE.AND P1, PT, R4, -0x3, PT ;  /* 0xfffffffd0400780c */ /* 0x000fe20003f26270 */
[----:B------:R-:W-:Y:S01]  /*0360*/  IMAD.X R12, RZ, RZ, R3, P2 ;  /* 0x000000ffff0c7224 */ /* 0x000fe200010e0603 */
[----:B------:R1:W-:Y:S04]  /*0370*/  STG.E.U8 desc[UR6][R2.64+0x1], R7 ;  /* 0x0000010702007986 */ /* 0x0003e8000c101106 */
[----:B------:R1:W-:Y:S04]  /*0380*/  STG.E.U8 desc[UR6][R2.64+0x2], R7 ;  /* 0x0000020702007986 */ /* 0x0003e8000c101106 */
[----:B------:R1:W-:Y:S03]  /*0390*/  STG.E.U8 desc[UR6][R2.64+0x3], R7 ;  /* 0x0000030702007986 */ /* 0x0003e6000c101106 */
[----:B------:R-:W-:Y:S05]  /*03a0*/  @!P1 BRA `(.L_x_4) ;  /* 0xfffffffc00d49947 */ /* 0x000fea000383ffff */
.L_x_3:
[----:B-1----:R-:W-:-:S05]  /*03b0*/  IMAD.MOV R2, RZ, RZ, -R4 ;  /* 0x000000ffff027224 */ /* 0x002fca00078e0a04 */
[----:B------:R-:W-:-:S13]  /*03c0*/  ISETP.GT.AND P1, PT, R2, 0x1, PT ;  /* 0x000000010200780c */ /* 0x000fda0003f24270 */
[----:B------:R-:W-:Y:S05]  /*03d0*/  @!P1 BRA `(.L_x_5) ;  /* 0x0000000000249947 */ /* 0x000fea0003800000 */
[----:B------:R-:W-:Y:S01]  /*03e0*/  IMAD.MOV.U32 R7, RZ, RZ, 0xff ;  /* 0x000000ffff077424 */ /* 0x000fe200078e00ff */
[----:B------:R-:W-:Y:S01]  /*03f0*/  PLOP3.LUT P0, PT, PT, PT, PT, 0x8, 0x80 ;  /* 0x000000000080781c */ /* 0x000fe20003f0e170 */
[----:B------:R-:W-:Y:S01]  /*0400*/  IMAD.MOV.U32 R2, RZ, RZ, R5 ;  /* 0x000000ffff027224 */ /* 0x000fe200078e0005 */
[----:B------:R-:W-:Y:S01]  /*0410*/  IADD3 R5, P1, PT, R5, 0x2, RZ ;  /* 0x0000000205057810 */ /* 0x000fe20007f3e0ff */
[--C-:B------:R-:W-:Y:S02]  /*0420*/  IMAD.MOV.U32 R3, RZ, RZ, R12.reuse ;  /* 0x000000ffff037224 */ /* 0x100fe400078e000c */
[----:B------:R-:W-:Y:S02]  /*0430*/  VIADD R4, R4, 0x2 ;  /* 0x0000000204047836 */ /* 0x000fe40000000000 */
[----:B------:R-:W-:Y:S01]  /*0440*/  IMAD.X R12, RZ, RZ, R12, P1 ;  /* 0x000000ffff0c7224 */ /* 0x000fe200008e060c */
[----:B0-----:R1:W-:Y:S04]  /*0450*/  STG.E.U8 desc[UR6][R2.64], R7 ;  /* 0x0000000702007986 */ /* 0x0013e8000c101106 */
[----:B------:R1:W-:Y:S03]  /*0460*/  STG.E.U8 desc[UR6][R2.64+0x1], R7 ;  /* 0x0000010702007986 */ /* 0x0003e6000c101106 */
.L_x_5:
[----:B------:R-:W-:-:S13]  /*0470*/  ISETP.EQ.AND P1, PT, R4, RZ, PT ;  /* 0x000000ff0400720c */ /* 0x000fda0003f22270 */
[----:B------:R-:W-:Y:S05]  /*0480*/  @!P0 BRA P1, `(.L_x_6) ;  /* 0x0000000000248947 */ /* 0x000fea0000800000 */
.L_x_2:
[----:B-1----:R-:W-:-:S07]  /*0490*/  IMAD.MOV.U32 R7, RZ, RZ, 0xff ;  /* 0x000000ffff077424 */ /* 0x002fce00078e00ff */
.L_x_7:
[----:B------:R-:W-:Y:S01]  /*04a0*/  IMAD.MOV.U32 R2, RZ, RZ, R5 ;  /* 0x000000ffff027224 */ /* 0x000fe200078e0005 */
[----:B------:R-:W-:Y:S01]  /*04b0*/  IADD3 R5, P1, PT, R5, 0x1, RZ ;  /* 0x0000000105057810 */ /* 0x000fe20007f3e0ff */
[--C-:B------:R-:W-:Y:S02]  /*04c0*/  IMAD.MOV.U32 R3, RZ, RZ, R12.reuse ;  /* 0x000000ffff037224 */ /* 0x100fe400078e000c */
[----:B------:R-:W-:Y:S02]  /*04d0*/  VIADD R4, R4, 0x1 ;  /* 0x0000000104047836 */ /* 0x000fe40000000000 */
[----:B------:R-:W-:Y:S01]  /*04e0*/  IMAD.X R12, RZ, RZ, R12, P1 ;  /* 0x000000ffff0c7224 */ /* 0x000fe200008e060c */
[----:B0-----:R2:W-:Y:S02]  /*04f0*/  STG.E.U8 desc[UR6][R2.64], R7 ;  /* 0x0000000702007986 */ /* 0x0015e4000c101106 */
[----:B------:R-:W-:-:S13]  /*0500*/  ISETP.NE.AND P0, PT, R4, RZ, PT ;  /* 0x000000ff0400720c */ /* 0x000fda0003f05270 */
[----:B--2---:R-:W-:Y:S05]  /*0510*/  @P0 BRA `(.L_x_7) ;  /* 0xfffffffc00e00947 */ /* 0x004fea000383ffff */
.L_x_6:
[----:B------:R-:W-:Y:S01]  /*0520*/  ISETP.GE.AND P0, PT, R11, R18, PT ;  /* 0x000000120b00720c */ /* 0x000fe20003f06270 */
[----:B------:R-:W-:-:S12]  /*0530*/  IMAD.MOV.U32 R9, RZ, RZ, R11 ;  /* 0x000000ffff097224 */ /* 0x000fd800078e000b */
[----:B------:R-:W-:Y:S05]  /*0540*/  @P0 BRA `(.L_x_8) ;  /* 0x0000000c00780947 */ /* 0x000fea0003800000 */
[----:B------:R-:W2:Y:S01]  /*0550*/  LDCU.64 UR8, c[0x0][0x380] ;  /* 0x00007000ff0877ac */ /* 0x000ea20008000a00 */
[----:B-1----:R-:W-:Y:S01]  /*0560*/  VIADD R3, R23, 0xfffffffe ;  /* 0xfffffffe17037836 */ /* 0x002fe20000000000 */
[----:B------:R-:W1:Y:S01]  /*0570*/  LDC.64 R14, c[0x0][0x390] ;  /* 0x0000e400ff0e7b82 */ /* 0x000e620000000a00 */
[----:B------:R-:W-:Y:S02]  /*0580*/  IMAD.MOV.U32 R9, RZ, RZ, R11 ;  /* 0x000000ffff097224 */ /* 0x000fe400078e000b */
[----:B------:R-:W-:-:S04]  /*0590*/  IMAD R3, R3, R0, RZ ;  /* 0x0000000003037224 */ /* 0x000fc800078e02ff */
[----:B------:R-:W-:-:S04]  /*05a0*/  IMAD.IADD R7, R3, 0x1, R0 ;  /* 0x0000000103077824 */ /* 0x000fc800078e0200 */
[----:B------:R-:W-:-:S04]  /*05b0*/  IMAD R7, R0, 0x2, R7 ;  /* 0x0000000200077824 */ /* 0x000fc800078e0207 */
[----:B------:R-:W-:Y:S01]  /*05c0*/  IMAD.IADD R5, R7, 0x1, R0 ;  /* 0x0000000107057824 */ /* 0x000fe200078e0200 */
[----:B--2---:R-:W-:-:S04]  /*05d0*/  IADD3 R4, P0, PT, R3, UR8, RZ ;  /* 0x0000000803047c10 */ /* 0x004fc8000ff1e0ff */
[----:B------:R-:W-:Y:S02]  /*05e0*/  LEA.HI.X.SX32 R3, R3, UR9, 0x1, P0 ;  /* 0x0000000903037c11 */ /* 0x000fe400080f0eff */
[----:B------:R-:W-:-:S07]  /*05f0*/  SHF.R.S32.HI R2, RZ, 0x1f, R5 ;  /* 0x0000001fff027819 */ /* 0x000fce0000011405 */
.L_x_38:
[----:B01----:R-:W2:Y:S01]  /*0600*/  LDG.E R0, desc[UR6][R14.64] ;  /* 0x000000060e007981 */ /* 0x003ea2000c1e1900 */
[----:B------:R-:W-:Y:S01]  /*0610*/  IADD3 R12, P1, PT, R9, R4, RZ ;  /* 0x00000004090c7210 */ /* 0x000fe20007f3e0ff */
[----:B------:R-:W-:Y:S04]  /*0620*/  BSSY.RECONVERGENT B1, `(.L_x_9) ;  /* 0x000002b000017945 */ /* 0x000fe80003800200 */
[----:B------:R-:W-:Y:S01]  /*0630*/  IMAD.X R13, RZ, RZ, R3, P1 ;  /* 0x000000ffff0d7224 */ /* 0x000fe200008e0603 */
[----:B--2---:R-:W-:-:S13]  /*0640*/  ISETP.NE.AND P0, PT, R0, RZ, PT ;  /* 0x000000ff0000720c */ /* 0x004fda0003f05270 */
[----:B------:R-:W-:Y:S05]  /*0650*/  @!P0 BRA `(.L_x_10) ;  /* 0x0000000000148947 */ /* 0x000fea0003800000 */
[----:B------:R-:W2:Y:S01]  /*0660*/  LDG.E.U8 R0, desc[UR6][R12.64+-0x2] ;  /* 0xfffffe060c007981 */ /* 0x000ea2000c1e1100 */
[----:B------:R-:W-:Y:S02]  /*0670*/  PLOP3.LUT P0, PT, PT, PT, PT, 0x80, 0x8 ;  /* 0x000000000008781c */ /* 0x000fe40003f0f070 */
[----:B--2---:R-:W-:Y:S02]  /*0680*/  ISETP.NE.AND P1, PT, R0, RZ, PT ;  /* 0x000000ff0000720c */ /* 0x004fe40003f25270 */
[----:B------:R-:W-:-:S11]  /*0690*/  PRMT R0, RZ, 0x7610, R0 ;  /* 0x00007610ff007816 */ /* 0x000fd60000000000 */
[----:B------:R-:W-:Y:S05]  /*06a0*/  @!P1 BRA `(.L_x_11) ;  /* 0x0000000000889947 */ /* 0x000fea0003800000 */
.L_x_10:
[----:B------:R-:W2:Y:S02]  /*06b0*/  LDG.E R0, desc[UR6][R14.64+0x4] ;  /* 0x000004060e007981 */ /* 0x000ea4000c1e1900 */
[----:B--2---:R-:W-:-:S13]  /*06c0*/  ISETP.NE.AND P0, PT, R0, RZ, PT ;  /* 0x000000ff0000720c */ /* 0x004fda0003f05270 */
[----:B------:R-:W-:Y:S05]  /*06d0*/  @!P0 BRA `(.L_x_12) ;  /* 0x0000000000148947 */ /* 0x000fea0003800000 */
[----:B------:R-:W2:Y:S01]  /*06e0*/  LDG.E.U8 R0, desc[UR6][R12.64+-0x1] ;  /* 0xffffff060c007981 */ /* 0x000ea2000c1e1100 */
[----:B------:R-:W-:Y:S02]  /*06f0*/  PLOP3.LUT P0, PT, PT, PT, PT, 0x80, 0x8 ;  /* 0x000000000008781c */ /* 0x000fe40003f0f070 */
[----:B--2---:R-:W-:Y:S02]  /*0700*/  ISETP.NE.AND P1, PT, R0, RZ, PT ;  /* 0x000000ff0000720c */ /* 0x004fe40003f25270 */
[----:B------:R-:W-:-:S11]  /*0710*/  PRMT R0, RZ, 0x7610, R0 ;  /* 0x00007610ff007816 */ /* 0x000fd60000000000 */
[----:B------:R-:W-:Y:S05]  /*0720*/  @!P1 BRA `(.L_x_11) ;  /* 0x0000000000689947 */ /* 0x000fea0003800000 */
.L_x_12:
        /* <DEDUP_REMOVED lines=8> */
.L_x_13:
        /* <DEDUP_REMOVED lines=8> */
.L_x_14:
[----:B------:R-:W2:Y:S02]  /*0830*/  LDG.E R0, desc[UR6][R14.64+0x10] ;  /* 0x000010060e007981 */ /* 0x000ea4000c1e1900 */
[----:B--2---:R-:W-:-:S13]  /*0840*/  ISETP.NE.AND P0, PT, R0, RZ, PT ;  /* 0x000000ff0000720c */ /* 0x004fda0003f05270 */
[----:B------:R-:W-:Y:S05]  /*0850*/  @!P0 BRA `(.L_x_15) ;  /* 0x0000000000148947 */ /* 0x000fea0003800000 */
[----:B------:R-:W2:Y:S01]  /*0860*/  LDG.E.U8 R12, desc[UR6][R12.64+0x2] ;  /* 0x000002060c0c7981 */ /* 0x000ea2000c1e1100 */
[----:B------:R-:W-:Y:S02]  /*0870*/  PLOP3.LUT P0, PT, PT, PT, PT, 0x80, 0x8 ;  /* 0x000000000008781c */ /* 0x000fe40003f0f070 */
[----:B------:R-:W-:Y:S02]  /*0880*/  PRMT R0, RZ, 0x7610, R0 ;  /* 0x00007610ff007816 */ /* 0x000fe40000000000 */
[----:B--2---:R-:W-:-:S13]  /*0890*/  ISETP.NE.AND P1, PT, R12, RZ, PT ;  /* 0x000000ff0c00720c */ /* 0x004fda0003f25270 */
[----:B------:R-:W-:Y:S05]  /*08a0*/  @!P1 BRA `(.L_x_11) ;  /* 0x0000000000089947 */ /* 0x000fea0003800000 */
.L_x_15:
[----:B------:R-:W-:Y:S01]  /*08b0*/  PLOP3.LUT P0, PT, PT, PT, PT, 0x8, 0x80 ;  /* 0x000000000080781c */ /* 0x000fe20003f0e170 */
[----:B------:R-:W-:-:S12]  /*08c0*/  IMAD.MOV.U32 R0, RZ, RZ, 0x1 ;  /* 0x00000001ff007424 */ /* 0x000fd800078e00ff */
.L_x_11:
[----:B------:R-:W-:Y:S05]  /*08d0*/  BSYNC.RECONVERGENT B1 ;  /* 0x0000000000017941 */ /* 0x000fea0003800200 */
.L_x_9:
[----:B------:R-:W-:Y:S04]  /*08e0*/  BSSY.RECONVERGENT B1, `(.L_x_16) ;  /* 0x000009a000017945 */ /* 0x000fe80003800200 */
[----:B------:R-:W-:Y:S05]  /*08f0*/  @P0 BRA `(.L_x_17) ;  /* 0x0000000800600947 */ /* 0x000fea0003800000 */
[----:B------:R-:W2:Y:S01]  /*0900*/  LDG.E R0, desc[UR6][R14.64+0x14] ;  /* 0x000014060e007981 */ /* 0x000ea2000c1e1900 */
[----:B------:R-:W-:-:S05]  /*0910*/  VIADD R13, R9, UR10 ;  /* 0x0000000a090d7c36 */ /* 0x000fca0008000000 */
[----:B------:R-:W-:-:S05]  /*0920*/  IADD3 R12, P1, PT, R13, R4, RZ ;  /* 0x000000040d0c7210 */ /* 0x000fca0007f3e0ff */
[----:B------:R-:W-:Y:S01]  /*0930*/  IMAD.X R13, RZ, RZ, R3, P1 ;  /* 0x000000ffff0d7224 */ /* 0x000fe200008e0603 */
[----:B--2---:R-:W-:-:S13]  /*0940*/  ISETP.NE.AND P0, PT, R0, RZ, PT ;  /* 0x000000ff0000720c */ /* 0x004fda0003f05270 */
[----:B------:R-:W-:Y:S05]  /*0950*/  @!P0 BRA `(.L_x_18) ;  /* 0x0000000000108947 */ /* 0x000fea0003800000 */
[----:B------:R-:W2:Y:S02]  /*0960*/  LDG.E.U8 R0, desc[UR6][R12.64+-0x2] ;  /* 0xfffffe060c007981 */ /* 0x000ea4000c1e1100 */
[----:B--2---:R-:W-:Y:S02]  /*0970*/  ISETP.NE.AND P0, PT, R0, RZ, PT ;  /* 0x000000ff0000720c */ /* 0x004fe40003f05270 */
[----:B------:R-:W-:-:S11]  /*0980*/  PRMT R0, RZ, 0x7610, R0 ;  /* 0x00007610ff007816 */ /* 0x000fd60000000000 */
[----:B------:R-:W-:Y:S05]  /*0990*/  @!P0 BRA `(.L_x_17) ;  /* 0x0000000800388947 */ /* 0x000fea0003800000 */
.L_x_18:
[----:B------:R-:W2:Y:S02]  /*09a0*/  LDG.E R0, desc[UR6][R14.64+0x18] ;  /* 0x000018060e007981 */ /* 0x000ea4000c1e1900 */
[----:B--2---:R-:W-:-:S13]  /*09b0*/  ISETP.NE.AND P0, PT, R0, RZ, PT ;  /* 0x000000ff0000720c */ /* 0x004fda0003f05270 */
[----:B------:R-:W-:Y:S05]  /*09c0*/  @!P0 BRA `(.L_x_19) ;  /* 0x0000000000108947 */ /* 0x000fea0003800000 */
[----:B------:R-:W2:Y:S02]  /*09d0*/  LDG.E.U8 R0, desc[UR6][R12.64+-0x1] ;  /* 0xffffff060c007981 */ /* 0x000ea4000c1e1100 */
[----:B--2---:R-:W-:Y:S02]  /*09e0*/  ISETP.NE.AND P0, PT, R0, RZ, PT ;  /* 0x000000ff0000720c */ /* 0x004fe40003f05270 */
[----:B------:R-:W-:-:S11]  /*09f0*/  PRMT R0, RZ, 0x7610, R0 ;  /* 0x00007610ff007816 */ /* 0x000fd60000000000 */
[----:B------:R-:W-:Y:S05]  /*0a00*/  @!P0 BRA `(.L_x_17) ;  /* 0x00000008001c8947 */ /* 0x000fea0003800000 */
.L_x_19:
[----:B------:R-:W2:Y:S02]  /*0a10*/  LDG.E R0, desc[UR6][R14.64+0x1c] ;  /* 0x00001c060e007981 */ /* 0x000ea4000c1e1900 */
[----:B--2---:R-:W-:-:S13]  /*0a20*/  ISETP.NE.AND P0, PT, R0, RZ, PT ;  /* 0x000000ff0000720c */ /* 0x004fda0003f05270 */
[----:B------:R-:W-:Y:S05]  /*0a30*/  @!P0 BRA `(.L_x_20) ;  /* 0x0000000000108947 */ /* 0x000fea0003800000 */
[----:B------:R-:W2:Y:S02]  /*0a40*/  LDG.E.U8 R0, desc[UR6][R12.64] ;  /* 0x000000060c007981 */ /* 0x000ea4000c1e1100 */
[----:B--2---:R-:W-:Y:S02]  /*0a50*/  ISETP.NE.AND P0, PT, R0, RZ, PT ;  /* 0x000000ff0000720c */ /* 0x004fe40003f05270 */
[----:B------:R-:W-:-:S11]  /*0a60*/  PRMT R0, RZ, 0x7610, R0 ;  /* 0x00007610ff007816 */ /* 0x000fd60000000000 */
[----:B------:R-:W-:Y:S05]  /*0a70*/  @!P0 BRA `(.L_x_17) ;  /* 0x0000000800008947 */ /* 0x000fea0003800000 */
.L_x_20:
[----:B------:R-:W2:Y:S02]  /*0a80*/  LDG.E R0, desc[UR6][R14.64+0x20] ;  /* 0x000020060e007981 */ /* 0x000ea4000c1e1900 */
[----:B--2---:R-:W-:-:S13]  /*0a90*/  ISETP.NE.AND P0, PT, R0, RZ, PT ;  /* 0x000000ff0000720c */ /* 0x004fda0003f05270 */
[----:B------:R-:W-:Y:S05]  /*0aa0*/  @!P0 BRA `(.L_x_21) ;  /* 0x0000000000108947 */ /* 0x000fea0003800000 */
[----:B------:R-:W2:Y:S02]  /*0ab0*/  LDG.E.U8 R0, desc[UR6][R12.64+0x1] ;  /* 0x000001060c007981 */ /* 0x000ea4000c1e1100 */
[----:B--2---:R-:W-:Y:S02]  /*0ac0*/  ISETP.NE.AND P0, PT, R0, RZ, PT ;  /* 0x000000ff0000720c */ /* 0x004fe40003f05270 */
[----:B------:R-:W-:-:S11]  /*0ad0*/  PRMT R0, RZ, 0x7610, R0 ;  /* 0x00007610ff007816 */ /* 0x000fd60000000000 */
[----:B------:R-:W-:Y:S05]  /*0ae0*/  @!P0 BRA `(.L_x_17) ;  /* 0x0000000400e48947 */ /* 0x000fea0003800000 */
.L_x_21:
[----:B------:R-:W2:Y:S02]  /*0af0*/  LDG.E R0, desc[UR6][R14.64+0x24] ;  /* 0x000024060e007981 */ /* 0x000ea4000c1e1900 */
[----:B--2---:R-:W-:-:S13]  /*0b00*/  ISETP.NE.AND P0, PT, R0, RZ, PT ;  /* 0x000000ff0000720c */ /* 0x004fda0003f05270 */
[----:B------:R-:W-:Y:S05]  /*0b10*/  @!P0 BRA `(.L_x_22) ;  /* 0x0000000000108947 */ /* 0x000fea0003800000 */
[----:B------:R-:W2:Y:S01]  /*0b20*/  LDG.E.U8 R12, desc[UR6][R12.64+0x2] ;  /* 0x000002060c0c7981 */ /* 0x000ea2000c1e1100 */
[----:B------:R-:W-:Y:S02]  /*0b30*/  PRMT R0, RZ, 0x7610, R0 ;  /* 0x00007610ff007816 */ /* 0x000fe40000000000 */
[----:B--2---:R-:W-:-:S13]  /*0b40*/  ISETP.NE.AND P0, PT, R12, RZ, PT ;  /* 0x000000ff0c00720c */ /* 0x004fda0003f05270 */
[----:B------:R-:W-:Y:S05]  /*0b50*/  @!P0 BRA `(.L_x_17) ;  /* 0x0000000400c88947 */ /* 0x000fea0003800000 */
.L_x_22:
[----:B------:R-:W2:Y:S01]  /*0b60*/  LDG.E R0, desc[UR6][R14.64+0x28] ;  /* 0x000028060e007981 */ /* 0x000ea2000c1e1900 */
[----:B------:R-:W0:Y:S01]  /*0b70*/  LDC.64 R12, c[0x0][0x380] ;  /* 0x0000e000ff0c7b82 */ /* 0x000e220000000a00 */
[----:B------:R-:W-:-:S05]  /*0b80*/  IMAD.IADD R17, R10, 0x1, R9 ;  /* 0x000000010a117824 */ /* 0x000fca00078e0209 */
[----:B0-----:R-:W-:-:S05]  /*0b90*/  IADD3 R16, P1, PT, R17, R12, RZ ;  /* 0x0000000c11107210 */ /* 0x001fca0007f3e0ff */
[----:B------:R-:W-:Y:S01]  /*0ba0*/  IMAD.X R17, RZ, RZ, R13, P1 ;  /* 0x000000ffff117224 */ /* 0x000fe200008e060d */
[----:B--2---:R-:W-:-:S13]  /*0bb0*/  ISETP.NE.AND P0, PT, R0, RZ, PT ;  /* 0x000000ff0000720c */ /* 0x004fda0003f05270 */
[----:B------:R-:W-:Y:S05]  /*0bc0*/  @!P0 BRA `(.L_x_23) ;  /* 0x0000000000108947 */ /* 0x000fea0003800000 */
[----:B------:R-:W2:Y:S02]  /*0bd0*/  LDG.E.U8 R0, desc[UR6][R16.64+-0x2] ;  /* 0xfffffe0610007981 */ /* 0x000ea4000c1e1100 */
[----:B--2---:R-:W-:Y:S02]  /*0be0*/  ISETP.NE.AND P0, PT, R0, RZ, PT ;  /* 0x000000ff0000720c */ /* 0x004fe40003f05270 */
[----:B------:R-:W-:-:S11]  /*0bf0*/  PRMT R0, RZ, 0x7610, R0 ;  /* 0x00007610ff007816 */ /* 0x000fd60000000000 */
[----:B------:R-:W-:Y:S05]  /*0c00*/  @!P0 BRA `(.L_x_17) ;  /* 0x00000004009c8947 */ /* 0x000fea0003800000 */
.L_x_23:
[----:B------:R-:W2:Y:S02]  /*0c10*/  LDG.E R0, desc[UR6][R14.64+0x2c] ;  /* 0x00002c060e007981 */ /* 0x000ea4000c1e1900 */
[----:B--2---:R-:W-:-:S13]  /*0c20*/  ISETP.NE.AND P0, PT, R0, RZ, PT ;  /* 0x000000ff0000720c */ /* 0x004fda0003f05270 */
[----:B------:R-:W-:Y:S05]  /*0c30*/  @!P0 BRA `(.L_x_24) ;  /* 0x0000000000108947 */ /* 0x000fea0003800000 */
[----:B------:R-:W2:Y:S02]  /*0c40*/  LDG.E.U8 R0, desc[UR6][R16.64+-0x1] ;  /* 0xffffff0610007981 */ /* 0x000ea4000c1e1100 */
[----:B--2---:R-:W-:Y:S02]  /*0c50*/  ISETP.NE.AND P0, PT, R0, RZ, PT ;  /* 0x000000ff0000720c */ /* 0x004fe40003f05270 */
[----:B------:R-:W-:-:S11]  /*0c60*/  PRMT R0, RZ, 0x7610, R0 ;  /* 0x00007610ff007816 */ /* 0x000fd60000000000 */
[----:B------:R-:W-:Y:S05]  /*0c70*/  @!P0 BRA `(.L_x_17) ;  /* 0x0000000400808947 */ /* 0x000fea0003800000 */
.L_x_24:
[----:B------:R-:W2:Y:S02]  /*0c80*/  LDG.E R0, desc[UR6][R14.64+0x30] ;  /* 0x000030060e007981 */ /* 0x000ea4000c1e1900 */
[----:B--2---:R-:W-:-:S13]  /*0c90*/  ISETP.NE.AND P0, PT, R0, RZ, PT ;  /* 0x000000ff0000720c */ /* 0x004fda0003f05270 */
[----:B------:R-:W-:Y:S05]  /*0ca0*/  @!P0 BRA `(.L_x_25) ;  /* 0x0000000000108947 */ /* 0x000fea0003800000 */
[----:B------:R-:W2:Y:S02]  /*0cb0*/  LDG.E.U8 R0, desc[UR6][R16.64] ;  /* 0x0000000610007981 */ /* 0x000ea4000c1e1100 */
[----:B--2---:R-:W-:Y:S02]  /*0cc0*/  ISETP.NE.AND P0, PT, R0, RZ, PT ;  /* 0x000000ff0000720c */ /* 0x004fe40003f05270 */
[----:B------:R-:W-:-:S11]  /*0cd0*/  PRMT R0, RZ, 0x7610, R0 ;  /* 0x00007610ff007816 */ /* 0x000fd60000000000 */
[----:B------:R-:W-:Y:S05]  /*0ce0*/  @!P0 BRA `(.L_x_17) ;  /* 0x0000000400648947 */ /* 0x000fea0003800000 */
.L_x_25:
[----:B------:R-:W2:Y:S02]  /*0cf0*/  LDG.E R0, desc[UR6][R14.64+0x34] ;  /* 0x000034060e007981 */ /* 0x000ea4000c1e1900 */
[----:B--2---:R-:W-:-:S13]  /*0d00*/  ISETP.NE.AND P0, PT, R0, RZ, PT ;  /* 0x000000ff0000720c */ /* 0x004fda0003f05270 */
[----:B------:R-:W-:Y:S05]  /*0d10*/  @!P0 BRA `(.L_x_26) ;  /* 0x0000000000108947 */ /* 0x000fea0003800000 */
[----:B------:R-:W2:Y:S02]  /*0d20*/  LDG.E.U8 R0, desc[UR6][R16.64+0x1] ;  /* 0x0000010610007981 */ /* 0x000ea4000c1e1100 */
[----:B--2---:R-:W-:Y:S02]  /*0d30*/  ISETP.NE.AND P0, PT, R0, RZ, PT ;  /* 0x000000ff0000720c */ /* 0x004fe40003f05270 */
[----:B------:R-:W-:-:S11]  /*0d40*/  PRMT R0, RZ, 0x7610, R0 ;  /* 0x00007610ff007816 */ /* 0x000fd60000000000 */
[----:B------:R-:W-:Y:S05]  /*0d50*/  @!P0 BRA `(.L_x_17) ;  /* 0x0000000400488947 */ /* 0x000fea0003800000 */
.L_x_26:
[----:B------:R-:W2:Y:S02]  /*0d60*/  LDG.E R0, desc[UR6][R14.64+0x38] ;  /* 0x000038060e007981 */ /* 0x000ea4000c1e1900 */
[----:B--2---:R-:W-:-:S13]  /*0d70*/  ISETP.NE.AND P0, PT, R0, RZ, PT ;  /* 0x000000ff0000720c */ /* 0x004fda0003f05270 */
[----:B------:R-:W-:Y:S05]  /*0d80*/  @!P0 BRA `(.L_x_27) ;  /* 0x0000000000108947 */ /* 0x000fea0003800000 */
[----:B------:R-:W2:Y:S01]  /*0d90*/  LDG.E.U8 R16, desc[UR6][R16.64+0x2] ;  /* 0x0000020610107981 */ /* 0x000ea2000c1e1100 */
[----:B------:R-:W-:Y:S02]  /*0da0*/  PRMT R0, RZ, 0x7610, R0 ;  /* 0x00007610ff007816 */ /* 0x000fe40000000000 */
[----:B--2---:R-:W-:-:S13]  /*0db0*/  ISETP.NE.AND P0, PT, R16, RZ, PT ;  /* 0x000000ff1000720c */ /* 0x004fda0003f05270 */
[----:B------:R-:W-:Y:S05]  /*0dc0*/  @!P0 BRA `(.L_x_17) ;  /* 0x00000004002c8947 */ /* 0x000fea0003800000 */
.L_x_27:
[----:B------:R-:W2:Y:S01]  /*0dd0*/  LDG.E R0, desc[UR6][R14.64+0x3c] ;  /* 0x00003c060e007981 */ /* 0x000ea2000c1e1900 */
[----:B------:R-:W-:-:S04]  /*0de0*/  IADD3 R16, P1, P2, R7, R12, R9 ;  /* 0x0000000c07107210 */ /* 0x000fc80007a3e009 */
[----:B------:R-:W-:Y:S02]  /*0df0*/  IADD3.X R17, PT, PT, RZ, R13, RZ, P1, P2 ;  /* 0x0000000dff117210 */ /* 0x000fe40000fe44ff */
[----:B--2---:R-:W-:-:S13]  /*0e00*/  ISETP.NE.AND P0, PT, R0, RZ, PT ;  /* 0x000000ff0000720c */ /* 0x004fda0003f05270 */
[----:B------:R-:W-:Y:S05]  /*0e10*/  @!P0 BRA `(.L_x_28) ;  /* 0x0000000000108947 */ /* 0x000fea0003800000 */
[----:B------:R-:W2:Y:S02]  /*0e20*/  LDG.E.U8 R0, desc[UR6][R16.64+-0x2] ;  /* 0xfffffe0610007981 */ /* 0x000ea4000c1e1100 */
[----:B--2---:R-:W-:Y:S02]  /*0e30*/  ISETP.NE.AND P0, PT, R0, RZ, PT ;  /* 0x000000ff0000720c */ /* 0x004fe40003f05270 */
[----:B------:R-:W-:-:S11]  /*0e40*/  PRMT R0, RZ, 0x7610, R0 ;  /* 0x00007610ff007816 */ /* 0x000fd60000000000 */
[----:B------:R-:W-:Y:S05]  /*0e50*/  @!P0 BRA `(.L_x_17) ;  /* 0x0000000400088947 */ /* 0x000fea0003800000 */
.L_x_28:
[----:B------:R-:W2:Y:S02]  /*0e60*/  LDG.E R0, desc[UR6][R14.64+0x40] ;  /* 0x000040060e007981 */ /* 0x000ea4000c1e1900 */
[----:B--2---:R-:W-:-:S13]  /*0e70*/  ISETP.NE.AND P0, PT, R0, RZ, PT ;  /* 0x000000ff0000720c */ /* 0x004fda0003f05270 */
[----:B------:R-:W-:Y:S05]  /*0e80*/  @!P0 BRA `(.L_x_29) ;  /* 0x0000000000108947 */ /* 0x000fea0003800000 */
[----:B------:R-:W2:Y:S02]  /*0e90*/  LDG.E.U8 R0, desc[UR6][R16.64+-0x1] ;  /* 0xffffff0610007981 */ /* 0x000ea4000c1e1100 */
[----:B--2---:R-:W-:Y:S02]  /*0ea0*/  ISETP.NE.AND P0, PT, R0, RZ, PT ;  /* 0x000000ff0000720c */ /* 0x004fe40003f05270 */
[----:B------:R-:W-:-:S11]  /*0eb0*/  PRMT R0, RZ, 0x7610, R0 ;  /* 0x00007610ff007816 */ /* 0x000fd60000000000 */
[----:B------:R-:W-:Y:S05]  /*0ec0*/  @!P0 BRA `(.L_x_17) ;  /* 0x0000000000ec8947 */ /* 0x000fea0003800000 */
.L_x_29:
[----:B------:R-:W2:Y:S02]  /*0ed0*/  LDG.E R0, desc[UR6][R14.64+0x44] ;  /* 0x000044060e007981 */ /* 0x000ea4000c1e1900 */
[----:B--2---:R-:W-:-:S13]  /*0ee0*/  ISETP.NE.AND P0, PT, R0, RZ, PT ;  /* 0x000000ff0000720c */ /* 0x004fda0003f05270 */
[----:B------:R-:W-:Y:S05]  /*0ef0*/  @!P0 BRA `(.L_x_30) ;  /* 0x0000000000108947 */ /* 0x000fea0003800000 */
[----:B------:R-:W2:Y:S02]  /*0f00*/  LDG.E.U8 R0, desc[UR6][R16.64] ;  /* 0x0000000610007981 */ /* 0x000ea4000c1e1100 */
[----:B--2---:R-:W-:Y:S02]  /*0f10*/  ISETP.NE.AND P0, PT, R0, RZ, PT ;  /* 0x000000ff0000720c */ /* 0x004fe40003f05270 */
[----:B------:R-:W-:-:S11]  /*0f20*/  PRMT R0, RZ, 0x7610, R0 ;  /* 0x00007610ff007816 */ /* 0x000fd60000000000 */
[----:B------:R-:W-:Y:S05]  /*0f30*/  @!P0 BRA `(.L_x_17) ;  /* 0x0000000000d08947 */ /* 0x000fea0003800000 */
.L_x_30:
[----:B------:R-:W2:Y:S02]  /*0f40*/  LDG.E R0, desc[UR6][R14.64+0x48] ;  /* 0x000048060e007981 */ /* 0x000ea4000c1e1900 */
[----:B--2---:R-:W-:-:S13]  /*0f50*/  ISETP.NE.AND P0, PT, R0, RZ, PT ;  /* 0x000000ff0000720c */ /* 0x004fda0003f05270 */
[----:B------:R-:W-:Y:S05]  /*0f60*/  @!P0 BRA `(.L_x_31) ;  /* 0x0000000000108947 */ /* 0x000fea0003800000 */
[----:B------:R-:W2:Y:S02]  /*0f70*/  LDG.E.U8 R0, desc[UR6][R16.64+0x1] ;  /* 0x0000010610007981 */ /* 0x000ea4000c1e1100 */
[----:B--2---:R-:W-:Y:S02]  /*0f80*/  ISETP.NE.AND P0, PT, R0, RZ, PT ;  /* 0x000000ff0000720c */ /* 0x004fe40003f05270 */
[----:B------:R-:W-:-:S11]  /*0f90*/  PRMT R0, RZ, 0x7610, R0 ;  /* 0x00007610ff007816 */ /* 0x000fd60000000000 */
[----:B------:R-:W-:Y:S05]  /*0fa0*/  @!P0 BRA `(.L_x_17) ;  /* 0x0000000000b48947 */ /* 0x000fea0003800000 */
.L_x_31:
[----:B------:R-:W2:Y:S02]  /*0fb0*/  LDG.E R0, desc[UR6][R14.64+0x4c] ;  /* 0x00004c060e007981 */ /* 0x000ea4000c1e1900 */
[----:B--2---:R-:W-:-:S13]  /*0fc0*/  ISETP.NE.AND P0, PT, R0, RZ, PT ;  /* 0x000000ff0000720c */ /* 0x004fda0003f05270 */
[----:B------:R-:W-:Y:S05]  /*0fd0*/  @!P0 BRA `(.L_x_32) ;  /* 0x0000000000108947 */ /* 0x000fea0003800000 */
[----:B------:R-:W2:Y:S01]  /*0fe0*/  LDG.E.U8 R16, desc[UR6][R16.64+0x2] ;  /* 0x0000020610107981 */ /* 0x000ea2000c1e1100 */
[----:B------:R-:W-:Y:S02]  /*0ff0*/  PRMT R0, RZ, 0x7610, R0 ;  /* 0x00007610ff007816 */ /* 0x000fe40000000000 */
[----:B--2---:R-:W-:-:S13]  /*1000*/  ISETP.NE.AND P0, PT, R16, RZ, PT ;  /* 0x000000ff1000720c */ /* 0x004fda0003f05270 */
[----:B------:R-:W-:Y:S05]  /*1010*/  @!P0 BRA `(.L_x_17) ;  /* 0x0000000000988947 */ /* 0x000fea0003800000 */
.L_x_32:
[----:B------:R-:W2:Y:S01]  /*1020*/  LDG.E R0, desc[UR6][R14.64+0x50] ;  /* 0x000050060e007981 */ /* 0x000ea2000c1e1900 */
[----:B------:R-:W-:-:S04]  /*1030*/  IADD3 R12, P1, P2, R5, R12, R9 ;  /* 0x0000000c050c7210 */ /* 0x000fc80007a3e009 */
[----:B------:R-:W-:Y:S02]  /*1040*/  IADD3.X R13, PT, PT, R2, R13, RZ, P1, P2 ;  /* 0x0000000d020d7210 */ /* 0x000fe40000fe44ff */
[----:B--2---:R-:W-:-:S13]  /*1050*/  ISETP.NE.AND P0, PT, R0, RZ, PT ;  /* 0x000000ff0000720c */ /* 0x004fda0003f05270 */
[----:B------:R-:W-:Y:S05]  /*1060*/  @!P0 BRA `(.L_x_33) ;  /* 0x0000000000108947 */ /* 0x000fea0003800000 */
[----:B------:R-:W2:Y:S02]  /*1070*/  LDG.E.U8 R0, desc[UR6][R12.64+-0x2] ;  /* 0xfffffe060c007981 */ /* 0x000ea4000c1e1100 */
[----:B--2---:R-:W-:Y:S02]  /*1080*/  ISETP.NE.AND P0, PT, R0, RZ, PT ;  /* 0x000000ff0000720c */ /* 0x004fe40003f05270 */
[----:B------:R-:W-:-:S11]  /*1090*/  PRMT R0, RZ, 0x7610, R0 ;  /* 0x00007610ff007816 */ /* 0x000fd60000000000 */
[----:B------:R-:W-:Y:S05]  /*10a0*/  @!P0 BRA `(.L_x_17) ;  /* 0x0000000000748947 */ /* 0x000fea0003800000 */
.L_x_33:
[----:B------:R-:W2:Y:S02]  /*10b0*/  LDG.E R0, desc[UR6][R14.64+0x54] ;  /* 0x000054060e007981 */ /* 0x000ea4000c1e1900 */
[----:B--2---:R-:W-:-:S13]  /*10c0*/  ISETP.NE.AND P0, PT, R0, RZ, PT ;  /* 0x000000ff0000720c */ /* 0x004fda0003f05270 */
[----:B------:R-:W-:Y:S05]  /*10d0*/  @!P0 BRA `(.L_x_34) ;  /* 0x0000000000108947 */ /* 0x000fea0003800000 */
[----:B------:R-:W2:Y:S02]  /*10e0*/  LDG.E.U8 R0, desc[UR6][R12.64+-0x1] ;  /* 0xffffff060c007981 */ /* 0x000ea4000c1e1100 */
[----:B--2---:R-:W-:Y:S02]  /*10f0*/  ISETP.NE.AND P0, PT, R0, RZ, PT ;  /* 0x000000ff0000720c */ /* 0x004fe40003f05270 */
[----:B------:R-:W-:-:S11]  /*1100*/  PRMT R0, RZ, 0x7610, R0 ;  /* 0x00007610ff007816 */ /* 0x000fd60000000000 */
[----:B------:R-:W-:Y:S05]  /*1110*/  @!P0 BRA `(.L_x_17) ;  /* 0x0000000000588947 */ /* 0x000fea0003800000 */
.L_x_34:
[----:B------:R-:W2:Y:S02]  /*1120*/  LDG.E R0, desc[UR6][R14.64+0x58] ;  /* 0x000058060e007981 */ /* 0x000ea4000c1e1900 */
[----:B--2---:R-:W-:-:S13]  /*1130*/  ISETP.NE.AND P0, PT, R0, RZ, PT ;  /* 0x000000ff0000720c */ /* 0x004fda0003f05270 */
[----:B------:R-:W-:Y:S05]  /*1140*/  @!P0 BRA `(.L_x_35) ;  /* 0x0000000000108947 */ /* 0x000fea0003800000 */
[----:B------:R-:W2:Y:S02]  /*1150*/  LDG.E.U8 R0, desc[UR6][R12.64] ;  /* 0x000000060c007981 */ /* 0x000ea4000c1e1100 */
[----:B--2---:R-:W-:Y:S02]  /*1160*/  ISETP.NE.AND P0, PT, R0, RZ, PT ;  /* 0x000000ff0000720c */ /* 0x004fe40003f05270 */
[----:B------:R-:W-:-:S11]  /*1170*/  PRMT R0, RZ, 0x7610, R0 ;  /* 0x00007610ff007816 */ /* 0x000fd60000000000 */
[----:B------:R-:W-:Y:S05]  /*1180*/  @!P0 BRA `(.L_x_17) ;  /* 0x00000000003c8947 */ /* 0x000fea0003800000 */
.L_x_35:
[----:B------:R-:W2:Y:S02]  /*1190*/  LDG.E R0, desc[UR6][R14.64+0x5c] ;  /* 0x00005c060e007981 */ /* 0x000ea4000c1e1900 */
[----:B--2---:R-:W-:-:S13]  /*11a0*/  ISETP.NE.AND P0, PT, R0, RZ, PT ;  /* 0x000000ff0000720c */ /* 0x004fda0003f05270 */
[----:B------:R-:W-:Y:S05]  /*11b0*/  @!P0 BRA `(.L_x_36) ;  /* 0x0000000000108947 */ /* 0x000fea0003800000 */
[----:B------:R-:W2:Y:S02]  /*11c0*/  LDG.E.U8 R0, desc[UR6][R12.64+0x1] ;  /* 0x000001060c007981 */ /* 0x000ea4000c1e1100 */
[----:B--2---:R-:W-:Y:S02]  /*11d0*/  ISETP.NE.AND P0, PT, R0, RZ, PT ;  /* 0x000000ff0000720c */ /* 0x004fe40003f05270 */
[----:B------:R-:W-:-:S11]  /*11e0*/  PRMT R0, RZ, 0x7610, R0 ;  /* 0x00007610ff007816 */ /* 0x000fd60000000000 */
[----:B------:R-:W-:Y:S05]  /*11f0*/  @!P0 BRA `(.L_x_17) ;  /* 0x0000000000208947 */ /* 0x000fea0003800000 */
.L_x_36:
[----:B------:R-:W2:Y:S02]  /*1200*/  LDG.E R0, desc[UR6][R14.64+0x60] ;  /* 0x000060060e007981 */ /* 0x000ea4000c1e1900 */
[----:B--2---:R-:W-:-:S13]  /*1210*/  ISETP.NE.AND P0, PT, R0, RZ, PT ;  /* 0x000000ff0000720c */ /* 0x004fda0003f05270 */
[----:B------:R-:W-:Y:S05]  /*1220*/  @!P0 BRA `(.L_x_37) ;  /* 0x0000000000108947 */ /* 0x000fea0003800000 */
[----:B------:R-:W2:Y:S01]  /*1230*/  LDG.E.U8 R12, desc[UR6][R12.64+0x2] ;  /* 0x000002060c0c7981 */ /* 0x000ea2000c1e1100 */
[----:B------:R-:W-:Y:S02]  /*1240*/  PRMT R0, RZ, 0x7610, R0 ;  /* 0x00007610ff007816 */ /* 0x000fe40000000000 */
[----:B--2---:R-:W-:-:S13]  /*1250*/  ISETP.NE.AND P0, PT, R12, RZ, PT ;  /* 0x000000ff0c00720c */ /* 0x004fda0003f05270 */
[----:B------:R-:W-:Y:S05]  /*1260*/  @!P0 BRA `(.L_x_17) ;  /* 0x0000000000048947 */ /* 0x000fea0003800000 */
.L_x_37:
[----:B------:R-:W-:-:S07]  /*1270*/  IMAD.MOV.U32 R0, RZ, RZ, 0x1 ;  /* 0x00000001ff007424 */ /* 0x000fce00078e00ff */
.L_x_17:
[----:B------:R-:W-:Y:S05]  /*1280*/  BSYNC.RECONVERGENT B1 ;  /* 0x0000000000017941 */ /* 0x000fea0003800200 */
.L_x_16:
[----:B------:R-:W-:Y:S02]  /*1290*/  PRMT R0, R0, 0x9910, RZ ;  /* 0x0000991000007816 */ /* 0x000fe400000000ff */
[C---:B------:R-:W-:Y:S01]  /*12a0*/  IADD3 R12, P1, PT, R9.reuse, R8, RZ ;  /* 0x00000008090c7210 */ /* 0x040fe20007f3e0ff */
[----:B------:R-:W-:Y:S01]  /*12b0*/  VIADD R9, R9, 0x1 ;  /* 0x0000000109097836 */ /* 0x000fe20000000000 */
[----:B------:R-:W-:Y:S01]  /*12c0*/  ISETP.NE.AND P0, PT, R0, RZ, PT ;  /* 0x000000ff0000720c */ /* 0x000fe20003f05270 */
[----:B------:R-:W-:Y:S02]  /*12d0*/  IMAD.MOV.U32 R0, RZ, RZ, 0xff ;  /* 0x000000ffff007424 */ /* 0x000fe400078e00ff */
[----:B------:R-:W-:-:S10]  /*12e0*/  IMAD.X R13, RZ, RZ, R6, P1 ;  /* 0x000000ffff0d7224 */ /* 0x000fd400008e0606 */
[----:B------:R2:W-:Y:S04]  /*12f0*/  @P0 STG.E.U8 desc[UR6][R12.64], R0 ;  /* 0x000000000c000986 */ /* 0x0005e8000c101106 */
[----:B------:R2:W-:Y:S01]  /*1300*/  @!P0 STG.E.U8 desc[UR6][R12.64], RZ ;  /* 0x000000ff0c008986 */ /* 0x0005e2000c101106 */
[----:B------:R-:W-:-:S13]  /*1310*/  ISETP.GE.AND P0, PT, R9, R18, PT ;  /* 0x000000120900720c */ /* 0x000fda0003f06270 */
[----:B--2---:R-:W-:Y:S05]  /*1320*/  @!P0 BRA `(.L_x_38) ;  /* 0xfffffff000b48947 */ /* 0x004fea000383ffff */
.L_x_8:
[----:B------:R-:W2:Y:S02]  /*1330*/  LDCU UR4, c[0x0][0x39c] ;  /* 0x00007380ff0477ac */ /* 0x000ea40008000800 */
[----:B--2---:R-:W-:-:S13]  /*1340*/  ISETP.GE.AND P0, PT, R9, UR4, PT ;  /* 0x0000000409007c0c */ /* 0x004fda000bf06270 */
[----:B------:R-:W-:Y:S05]  /*1350*/  @P0 BRA `(.L_x_39) ;  /* 0x0000000800340947 */ /* 0x000fea0003800000 */
[C---:B-1----:R-:W-:Y:S01]  /*1360*/  VIADD R2, R9.reuse, -UR4 ;  /* 0x8000000409027c36 */ /* 0x042fe20008000000 */
[----:B------:R-:W-:-:S04]  /*1370*/  IADD3 R0, PT, PT, -R9, UR4, RZ ;  /* 0x0000000409007c10 */ /* 0x000fc8000fffe1ff */
[----:B------:R-:W-:Y:S02]  /*1380*/  ISETP.GT.U32.AND P1, PT, R2, -0x10, PT ;  /* 0xfffffff00200780c */ /* 0x000fe40003f24070 */
[----:B------:R-:W-:-:S04]  /*1390*/  LOP3.LUT R5, R0, 0xf, RZ, 0xc0, !PT ;  /* 0x0000000f00057812 */ /* 0x000fc800078ec0ff */
[----:B------:R-:W-:-:S07]  /*13a0*/  ISETP.NE.AND P0, PT, R5, RZ, PT ;  /* 0x000000ff0500720c */ /* 0x000fce0003f05270 */
[----:B------:R-:W-:Y:S06]  /*13b0*/  @P1 BRA `(.L_x_40) ;  /* 0x0000000000641947 */ /* 0x000fec0003800000 */
[----:B------:R-:W-:Y:S01]  /*13c0*/  IMAD.MOV.U32 R4, RZ, RZ, 0xff ;  /* 0x000000ffff047424 */ /* 0x000fe200078e00ff */
[----:B------:R-:W-:Y:S01]  /*13d0*/  LOP3.LUT R7, R0, 0xfffffff0, RZ, 0xc0, !PT ;  /* 0xfffffff000077812 */ /* 0x000fe200078ec0ff */
[----:B------:R-:W-:-:S06]  /*13e0*/  UMOV UR4, URZ ;  /* 0x000000ff00047c82 */ /* 0x000fcc0008000000 */
.L_x_41:
[----:B-1----:R-:W-:Y:S01]  /*13f0*/  IADD3 R2, P1, PT, R8, R9, RZ ;  /* 0x0000000908027210 */ /* 0x002fe20007f3e0ff */
[----:B------:R-:W-:Y:S01]  /*1400*/  UIADD3 UR4, UPT, UPT, UR4, 0x10, URZ ;  /* 0x0000001004047890 */ /* 0x000fe2000fffe0ff */
[----:B------:R-:W-:-:S03]  /*1410*/  VIADD R9, R9, 0x10 ;  /* 0x0000001009097836 */ /* 0x000fc60000000000 */
[----:B------:R-:W-:Y:S02]  /*1420*/  IMAD.X R3, RZ, RZ, R6, P1 ;  /* 0x000000ffff037224 */ /* 0x000fe400008e0606 */
[----:B------:R-:W-:-:S03]  /*1430*/  ISETP.NE.AND P1, PT, R7, UR4, PT ;  /* 0x0000000407007c0c */ /* 0x000fc6000bf25270 */
[----:B0-----:R1:W-:Y:S04]  /*1440*/  STG.E.U8 desc[UR6][R2.64], R4 ;  /* 0x0000000402007986 */ /* 0x0013e8000c101106 */
[----:B------:R1:W-:Y:S04]  /*1450*/  STG.E.U8 desc[UR6][R2.64+0x1], R4 ;  /* 0x0000010402007986 */ /* 0x0003e8000c101106 */
        /* <DEDUP_REMOVED lines=13> */
[----:B------:R1:W-:Y:S01]  /*1530*/  STG.E.U8 desc[UR6][R2.64+0xf], R4 ;  /* 0x00000f0402007986 */ /* 0x0003e2000c101106 */
[----:B------:R-:W-:Y:S05]  /*1540*/  @P1 BRA `(.L_x_41) ;  /* 0xfffffffc00a81947 */ /* 0x000fea000383ffff */
.L_x_40:
[----:B------:R-:W-:Y:S05]  /*1550*/  @!P0 BRA `(.L_x_39) ;  /* 0x0000000400b48947 */ /* 0x000fea0003800000 */
[----:B------:R-:W-:Y:S02]  /*1560*/  ISETP.GE.U32.AND P0, PT, R5, 0x8, PT ;  /* 0x000000080500780c */ /* 0x000fe40003f06070 */
[----:B------:R-:W-:-:S04]  /*1570*/  LOP3.LUT R7, R0, 0x7, RZ, 0xc0, !PT ;  /* 0x0000000700077812 */ /* 0x000fc800078ec0ff */
[----:B------:R-:W-:-:S07]  /*1580*/  ISETP.NE.AND P1, PT, R7, RZ, PT ;  /* 0x000000ff0700720c */ /* 0x000fce0003f25270 */
[----:B------:R-:W-:Y:S06]  /*1590*/  @!P0 BRA `(.L_x_42) ;  /* 0x0000000000308947 */ /* 0x000fec0003800000 */
[C---:B-1----:R-:W-:Y:S01]  /*15a0*/  IADD3 R2, P0, PT, R9.reuse, R8, RZ ;  /* 0x0000000809027210 */ /* 0x042fe20007f1e0ff */
[----:B------:R-:W-:Y:S02]  /*15b0*/  IMAD.MOV.U32 R4, RZ, RZ, 0xff ;  /* 0x000000ffff047424 */ /* 0x000fe400078e00ff */
[----:B------:R-:W-:Y:S02]  /*15c0*/  VIADD R9, R9, 0x8 ;  /* 0x0000000809097836 */ /* 0x000fe40000000000 */
[----:B------:R-:W-:-:S05]  /*15d0*/  IMAD.X R3, RZ, RZ, R6, P0 ;  /* 0x000000ffff037224 */ /* 0x000fca00000e0606 */
[----:B0-----:R2:W-:Y:S04]  /*15e0*/  STG.E.U8 desc[UR6][R2.64], R4 ;  /* 0x0000000402007986 */ /* 0x0015e8000c101106 */
[----:B------:R2:W-:Y:S04]  /*15f0*/  STG.E.U8 desc[UR6][R2.64+0x1], R4 ;  /* 0x0000010402007986 */ /* 0x0005e8000c101106 */
[----:B------:R2:W-:Y:S04]  /*1600*/  STG.E.U8 desc[UR6][R2.64+0x2], R4 ;  /* 0x0000020402007986 */ /* 0x0005e8000c101106 */
[----:B------:R2:W-:Y:S04]  /*1610*/  STG.E.U8 desc[UR6][R2.64+0x3], R4 ;  /* 0x0000030402007986 */ /* 0x0005e8000c101106 */
[----:B------:R2:W-:Y:S04]  /*1620*/  STG.E.U8 desc[UR6][R2.64+0x4], R4 ;  /* 0x0000040402007986 */ /* 0x0005e8000c101106 */
[----:B------:R2:W-:Y:S04]  /*1630*/  STG.E.U8 desc[UR6][R2.64+0x5], R4 ;  /* 0x0000050402007986 */ /* 0x0005e8000c101106 */
[----:B------:R2:W-:Y:S04]  /*1640*/  STG.E.U8 desc[UR6][R2.64+0x6], R4 ;  /* 0x0000060402007986 */ /* 0x0005e8000c101106 */
[----:B------:R2:W-:Y:S02]  /*1650*/  STG.E.U8 desc[UR6][R2.64+0x7], R4 ;  /* 0x0000070402007986 */ /* 0x0005e4000c101106 */
.L_x_42:
[----:B------:R-:W-:Y:S05]  /*1660*/  @!P1 BRA `(.L_x_39) ;  /* 0x0000000400709947 */ /* 0x000fea0003800000 */
[----:B------:R-:W-:Y:S02]  /*1670*/  ISETP.GE.U32.AND P0, PT, R7, 0x4, PT ;  /* 0x000000040700780c */ /* 0x000fe40003f06070 */
[----:B------:R-:W-:-:S04]  /*1680*/  LOP3.LUT R0, R0, 0x3, RZ, 0xc0, !PT ;  /* 0x0000000300007812 */ /* 0x000fc800078ec0ff */
[----:B------:R-:W-:-:S07]  /*1690*/  ISETP.NE.AND P1, PT, R0, RZ, PT ;  /* 0x000000ff0000720c */ /* 0x000fce0003f25270 */
[----:B------:R-:W-:Y:S06]  /*16a0*/  @!P0 BRA `(.L_x_43) ;  /* 0x0000000000208947 */ /* 0x000fec0003800000 */
[C---:B-12---:R-:W-:Y:S01]  /*16b0*/  IADD3 R2, P0, PT, R9.reuse, R8, RZ ;  /* 0x0000000809027210 */ /* 0x046fe20007f1e0ff */
[----:B------:R-:W-:Y:S02]  /*16c0*/  IMAD.MOV.U32 R4, RZ, RZ, 0xff ;  /* 0x000000ffff047424 */ /* 0x000fe400078e00ff */
[----:B------:R-:W-:Y:S02]  /*16d0*/  VIADD R9, R9, 0x4 ;  /* 0x0000000409097836 */ /* 0x000fe40000000000 */
[----:B------:R-:W-:-:S05]  /*16e0*/  IMAD.X R3, RZ, RZ, R6, P0 ;  /* 0x000000ffff037224 */ /* 0x000fca00000e0606 */
[----:B0-----:R3:W-:Y:S04]  /*16f0*/  STG.E.U8 desc[UR6][R2.64], R4 ;  /* 0x0000000402007986 */ /* 0x0017e8000c101106 */
[----:B------:R3:W-:Y:S04]  /*1700*/  STG.E.U8 desc[UR6][R2.64+0x1], R4 ;  /* 0x0000010402007986 */ /* 0x0007e8000c101106 */
[----:B------:R3:W-:Y:S04]  /*1710*/  STG.E.U8 desc[UR6][R2.64+0x2], R4 ;  /* 0x0000020402007986 */ /* 0x0007e8000c101106 */
[----:B------:R3:W-:Y:S02]  /*1720*/  STG.E.U8 desc[UR6][R2.64+0x3], R4 ;  /* 0x0000030402007986 */ /* 0x0007e4000c101106 */
.L_x_43:
[----:B------:R-:W-:Y:S05]  /*1730*/  @!P1 BRA `(.L_x_39) ;  /* 0x00000004003c9947 */ /* 0x000fea0003800000 */
[----:B------:R-:W-:Y:S01]  /*1740*/  IADD3 R8, P0, PT, R9, R8, RZ ;  /* 0x0000000809087210 */ /* 0x000fe20007f1e0ff */
[----:B-123--:R-:W-:-:S04]  /*1750*/  IMAD.MOV.U32 R4, RZ, RZ, 0xff ;  /* 0x000000ffff047424 */ /* 0x00efc800078e00ff */
[----:B------:R-:W-:Y:S01]  /*1760*/  IMAD.X R9, RZ, RZ, R6, P0 ;  /* 0x000000ffff097224 */ /* 0x000fe200000e0606 */
[----:B------:R-:W-:-:S04]  /*1770*/  ISETP.NE.AND P0, PT, R0, 0x1, PT ;  /* 0x000000010000780c */ /* 0x000fc80003f05270 */
[----:B0-----:R4:W-:Y:S09]  /*1780*/  STG.E.U8 desc[UR6][R8.64], R4 ;  /* 0x0000000408007986 */ /* 0x0019f2000c101106 */
[----:B------:R-:W-:Y:S05]  /*1790*/  @!P0 BRA `(.L_x_39) ;  /* 0x0000000400248947 */ /* 0x000fea0003800000 */
[----:B------:R0:W-:Y:S01]  /*17a0*/  STG.E.U8 desc[UR6][R8.64+0x1], R4 ;  /* 0x0000010408007986 */ /* 0x0001e2000c101106 */
[----:B------:R-:W-:-:S13]  /*17b0*/  ISETP.NE.AND P0, PT, R0, 0x2, PT ;  /* 0x000000020000780c */ /* 0x000fda0003f05270 */
[----:B0-----:R-:W-:Y:S05]  /*17c0*/  @!P0 BRA `(.L_x_39) ;  /* 0x0000000400188947 */ /* 0x001fea0003800000 */
[----:B------:R0:W-:Y:S01]  /*17d0*/  STG.E.U8 desc[UR6][R8.64+0x2], R4 ;  /* 0x0000020408007986 */ /* 0x0001e2000c101106 */
[----:B------:R-:W-:Y:S05]  /*17e0*/  BRA `(.L_x_39) ;  /* 0x0000000400107947 */ /* 0x000fea0003800000 */
.L_x_1:
[----:B------:R-:W-:Y:S01]  /*17f0*/  ISETP.GE.U32.AND P0, PT, R0, 0x10, PT ;  /* 0x000000100000780c */ /* 0x000fe20003f06070 */
[----:B------:R-:W-:-:S12]  /*1800*/  IMAD.MOV.U32 R5, RZ, RZ, RZ ;  /* 0x000000ffff057224 */ /* 0x000fd800078e00ff */
[----:B------:R-:W-:Y:S05]  /*1810*/  @!P0 BRA `(.L_x_44) ;  /* 0x0000000000608947 */ /* 0x000fea0003800000 */
[----:B------:R-:W-:Y:S01]  /*1820*/  IMAD.MOV.U32 R0, RZ, RZ, 0xff ;  /* 0x000000ffff007424 */ /* 0x000fe200078e00ff */
[----:B------:R-:W-:-:S06]  /*1830*/  UMOV UR4, URZ ;  /* 0x000000ff00047c82 */ /* 0x000fcc0008000000 */
.L_x_45:
[----:B-1----:R-:W-:Y:S01]  /*1840*/  IADD3 R2, P0, PT, R8, UR4, RZ ;  /* 0x0000000408027c10 */ /* 0x002fe2000ff1e0ff */
[----:B------:R-:W-:-:S04]  /*1850*/  UIADD3 UR4, UPT, UPT, UR4, 0x10, URZ ;  /* 0x0000001004047890 */ /* 0x000fc8000fffe0ff */
        /* <DEDUP_REMOVED lines=19> */
[----:B------:R-:W-:-:S07]  /*1990*/  IMAD.MOV.U32 R5, RZ, RZ, R20 ;  /* 0x000000ffff057224 */ /* 0x000fce00078e0014 */
.L_x_44:
[----:B------:R-:W-:-:S13]  /*19a0*/  ISETP.NE.AND P0, PT, R22, RZ, PT ;  /* 0x000000ff1600720c */ /* 0x000fda0003f05270 */
[----:B------:R-:W-:Y:S05]  /*19b0*/  @!P0 BRA `(.L_x_39) ;  /* 0x00000000009c8947 */ /* 0x000fea0003800000 */
[----:B-1----:R-:W-:Y:S01]  /*19c0*/  VIADD R0, R22, 0xffffffff ;  /* 0xffffffff16007836 */ /* 0x002fe20000000000 */
[----:B------:R-:W-:-:S04]  /*19d0*/  ISETP.NE.AND P1, PT, R21, RZ, PT ;  /* 0x000000ff1500720c */ /* 0x000fc80003f25270 */
[----:B------:R-:W-:-:S13]  /*19e0*/  ISETP.GE.U32.AND P0, PT, R0, 0x7, PT ;  /* 0x000000070000780c */ /* 0x000fda0003f06070 */
[----:B------:R-:W-:Y:S05]  /*19f0*/  @!P0 BRA `(.L_x_46) ;  /* 0x0000000000308947 */ /* 0x000fea0003800000 */
[C---:B------:R-:W-:Y:S01]  /*1a00*/  IADD3 R2, P0, PT, R5.reuse, R8, RZ ;  /* 0x0000000805027210 */ /* 0x040fe20007f1e0ff */
        /* <DEDUP_REMOVED lines=11> */
.L_x_46:
        /* <DEDUP_REMOVED lines=12> */
[----:B------:R1:W-:Y:S02]  /*1b80*/  STG.E.U8 desc[UR6][R2.64+0x3], R0 ;  /* 0x0000030002007986 */ /* 0x0003e4000c101106 */
.L_x_47:
[----:B------:R-:W-:Y:S05]  /*1b90*/  @!P1 BRA `(.L_x_39) ;  /* 0x0000000000249947 */ /* 0x000fea0003800000 */
[----:B------:R-:W-:Y:S01]  /*1ba0*/  IADD3 R8, P0, PT, R5, R8, RZ ;  /* 0x0000000805087210 */ /* 0x000fe20007f1e0ff */
[----:B------:R-:W-:-:S04]  /*1bb0*/  IMAD.MOV.U32 R4, RZ, RZ, 0xff ;  /* 0x000000ffff047424 */ /* 0x000fc800078e00ff */
[----:B------:R-:W-:Y:S01]  /*1bc0*/  IMAD.X R9, RZ, RZ, R6, P0 ;  /* 0x000000ffff097224 */ /* 0x000fe200000e0606 */
[----:B------:R-:W-:-:S04]  /*1bd0*/  ISETP.NE.AND P0, PT, R19, 0x1, PT ;  /* 0x000000011300780c */ /* 0x000fc80003f05270 */
[----:B0-----:R0:W-:Y:S09]  /*1be0*/  STG.E.U8 desc[UR6][R8.64], R4 ;  /* 0x0000000408007986 */ /* 0x0011f2000c101106 */
[----:B------:R-:W-:Y:S05]  /*1bf0*/  @!P0 BRA `(.L_x_39) ;  /* 0x00000000000c8947 */ /* 0x000fea0003800000 */
[----:B------:R-:W-:Y:S01]  /*1c00*/  ISETP.NE.AND P0, PT, R19, 0x2, PT ;  /* 0x000000021300780c */ /* 0x000fe20003f05270 */
[----:B------:R2:W-:-:S12]  /*1c10*/  STG.E.U8 desc[UR6][R8.64+0x1], R4 ;  /* 0x0000010408007986 */ /* 0x0005d8000c101106 */
[----:B------:R2:W-:Y:S02]  /*1c20*/  @P0 STG.E.U8 desc[UR6][R8.64+0x2], R4 ;  /* 0x0000020408000986 */ /* 0x0005e4000c101106 */
.L_x_39:
[----:B0-----:R-:W-:Y:S05]  /*1c30*/  BSYNC.RECONVERGENT B0 ;  /* 0x0000000000007941 */ /* 0x001fea0003800200 */
.L_x_0:
[----:B------:R-:W-:-:S05]  /*1c40*/  VIADD R23, R23, 0x1 ;  /* 0x0000000117177836 */ /* 0x000fca0000000000 */
[----:B------:R-:W-:-:S13]  /*1c50*/  ISETP.NE.AND P0, PT, R23, R24, PT ;  /* 0x000000181700720c */ /* 0x000fda0003f05270 */
[----:B------:R-:W-:Y:S05]  /*1c60*/  @!P0 EXIT ;  /* 0x000000000000894d */ /* 0x000fea0003800000 */
[----:B------:R-:W-:Y:S05]  /*1c70*/  BRA `(.L_x_48) ;  /* 0xffffffe4004c7947 */ /* 0x000fea000383ffff */
.L_x_49:
[----:B------:R-:W-:-:S00]  /*1c80*/  BRA `(.L_x_49) ;  /* 0xfffffffc00fc7947 */ /* 0x000fc0000383ffff */
[----:B------:R-:W-:-:S00]  /*1c90*/  NOP ;  /* 0x0000000000007918 */ /* 0x000fc00000000000 */
        /* <DEDUP_REMOVED lines=14> */
.L_x_50:


//--------------------- .nv.shared.reserved.0     --------------------------
	.section	.nv.shared.reserved.0,"aw",@nobits
	.weak		__nv_reservedSMEM_offset_0_alias
	.size		__nv_reservedSMEM_offset_0_alias, 0, 64
	.other		__nv_reservedSMEM_offset_0_alias,@"STO_CUDA_RESERVED_SHARED STV_DEFAULT"
__nv_reservedSMEM_offset_0_alias:
	.zero		0
	.zero		64


//--------------------- .nv.constant0._Z14erosion_kernelPhS_Piii --------------------------
	.section	.nv.constant0._Z14erosion_kernelPhS_Piii,"a",@progbits
	.sectionflags	@""
	.align	4
.nv.constant0._Z14erosion_kernelPhS_Piii:
	.zero		928


//--------------------- SYMBOLS --------------------------

	.type		.nv.reservedSmem.offset0,@object
	.size		.nv.reservedSmem.offset0,0x4
